	.target	sm_100a

	.elftype	@"ET_EXEC"


//--------------------- .note.nv.tkinfo           --------------------------
	.section	.note.nv.tkinfo,"",@"SHT_NOTE"
	.sectionflags	@"SHF_NOTE_NV_TKINFO"
	.tkinfo
        /*0018*/ 	.word	0x00000002
        /*0030*/ 	.string	""
        /*0030*/ 	.string	"ptxas"
        /*0030*/ 	.string	"Cuda compilation tools, release 13.0, V13.0.88"
        /*0030*/ 	.string	"Build cuda_13.0.r13.0/compiler.36424714_0"
        /*0030*/ 	.string	"-arch sm_100a -m 64 "



//--------------------- .note.nv.cuinfo           --------------------------
	.section	.note.nv.cuinfo,"",@"SHT_NOTE"
	.sectionflags	@"SHF_NOTE_NV_CUINFO"
        /*0018*/ 	.short	0x0002
        /*001a*/ 	.short	0x0064
        /*001c*/ 	.short	0x0082
	.zero		2


//--------------------- .nv.info                  --------------------------
	.section	.nv.info,"",@"SHT_CUDA_INFO"
	.align	4


	//----- nvinfo : EIATTR_REGCOUNT
	.align		4
        /*0000*/ 	.byte	0x04, 0x2f
        /*0002*/ 	.short	(.L_19 - .L_18)
	.align		4
.L_18:
        /*0004*/ 	.word	index@(_ZN7cutlass13device_kernelINS_4gemm6kernel13GemmUniversalIN4cute5tupleIJiiiiEEENS1_10collective13CollectiveMmaINS1_35MainloopSm100TmaUmmaWarpSpecializedILi9ELi2ELi4ENS5_IJNS4_1CILi8EEENSA_ILi1EEESC_EEEEENS5_IJNSA_ILi64EEENSA_ILi256EEENSA_ILi32EEEEEENS_10bfloat16_tENS5_IJlSC_lEEESJ_SK_NS4_8TiledMMAINS4_8MMA_AtomIJNS4_20SM100_MMA_F16BF16_SSISJ_SJ_fLi64ELi256ELNS4_4UMMA5MajorE0ELSP_0ELNSO_7ScaleInE0ELSQ_0EEEEEENS4_6LayoutINS5_IJSC_SC_SC_EEENS5_IJNSA_ILi0EEESV_SV_EEEEENS5_IJNS4_10UnderscoreESY_SY_EEEEENS4_13SM90_TMA_LOADENS4_14ComposedLayoutINS4_7SwizzleILi2ELi4ELi3EEENS4_18smem_ptr_flag_bitsILi16EEENST_INS5_IJSB_SH_EEENS5_IJSH_SC_EEEEEEEvNS4_8identityENS4_23SM90_TMA_LOAD_MULTICASTES1A_vS1B_EENS_8epilogue10collective18CollectiveEpilogueINS1E_23Sm100TmaWarpSpecializedILi4ELi2ELi32ELb1ELb0EEEJSI_NS5_IJNST_ISF_SC_EES1J_EEESJ_SK_SJ_SK_NS1E_6fusion15FusionCallbacksIS1I_NS1L_17LinearCombinationISJ_fSJ_fLNS_15FloatRoundStyleE2EEESI_S1K_JEEENS4_5SM1004TMEM4LOAD26SM100_TMEM_LOAD_16dp256b8xES11_NS12_INS13_ILi3ELi4ELi3EEES16_NST_INS5_IJSB_SF_EEENS5_IJSF_SC_EEEEEEENS4_17SM75_U32x4_LDSM_NENS4_14SM90_TMA_STOREES1Z_NS4_17SM90_U32x4_STSM_NENS4_39AutoVectorizingCopyWithAssumedAlignmentILi128EEEEEEvvEEEEvNT_6ParamsE)
        /*0008*/ 	.word	0x0000007a


	//----- nvinfo : EIATTR_FRAME_SIZE
	.align		4
.L_19:
        /*000c*/ 	.byte	0x04, 0x11
        /*000e*/ 	.short	(.L_21 - .L_20)
	.align		4
.L_20:
        /*0010*/ 	.word	index@($__internal_2_$__cuda_sm10x_tcgen05_guardrail_trap_unallocated_columns_being_dealloced)
        /*0014*/ 	.word	0x00000000


	//----- nvinfo : EIATTR_FRAME_SIZE
	.align		4
.L_21:
        /*0018*/ 	.byte	0x04, 0x11
        /*001a*/ 	.short	(.L_23 - .L_22)
	.align		4
.L_22:
        /*001c*/ 	.word	index@($__internal_1_$__cuda_sm10x_tcgen05_guardrail_trap_phase_invalid_during_alloc)
        /*0020*/ 	.word	0x00000000


	//----- nvinfo : EIATTR_FRAME_SIZE
	.align		4
.L_23:
        /*0024*/ 	.byte	0x04, 0x11
        /*0026*/ 	.short	(.L_25 - .L_24)
	.align		4
.L_24:
        /*0028*/ 	.word	index@($__internal_0_$__cuda_sm10x_tcgen05_guardrail_trap_col_being_dealloced_not_returned_by_alloc)
        /*002c*/ 	.word	0x00000000


	//----- nvinfo : EIATTR_FRAME_SIZE
	.align		4
.L_25:
        /*0030*/ 	.byte	0x04, 0x11
        /*0032*/ 	.short	(.L_27 - .L_26)
	.align		4
.L_26:
        /*0034*/ 	.word	index@(_ZN7cutlass13device_kernelINS_4gemm6kernel13GemmUniversalIN4cute5tupleIJiiiiEEENS1_10collective13CollectiveMmaINS1_35MainloopSm100TmaUmmaWarpSpecializedILi9ELi2ELi4ENS5_IJNS4_1CILi8EEENSA_ILi1EEESC_EEEEENS5_IJNSA_ILi64EEENSA_ILi256EEENSA_ILi32EEEEEENS_10bfloat16_tENS5_IJlSC_lEEESJ_SK_NS4_8TiledMMAINS4_8MMA_AtomIJNS4_20SM100_MMA_F16BF16_SSISJ_SJ_fLi64ELi256ELNS4_4UMMA5MajorE0ELSP_0ELNSO_7ScaleInE0ELSQ_0EEEEEENS4_6LayoutINS5_IJSC_SC_SC_EEENS5_IJNSA_ILi0EEESV_SV_EEEEENS5_IJNS4_10UnderscoreESY_SY_EEEEENS4_13SM90_TMA_LOADENS4_14ComposedLayoutINS4_7SwizzleILi2ELi4ELi3EEENS4_18smem_ptr_flag_bitsILi16EEENST_INS5_IJSB_SH_EEENS5_IJSH_SC_EEEEEEEvNS4_8identityENS4_23SM90_TMA_LOAD_MULTICASTES1A_vS1B_EENS_8epilogue10collective18CollectiveEpilogueINS1E_23Sm100TmaWarpSpecializedILi4ELi2ELi32ELb1ELb0EEEJSI_NS5_IJNST_ISF_SC_EES1J_EEESJ_SK_SJ_SK_NS1E_6fusion15FusionCallbacksIS1I_NS1L_17LinearCombinationISJ_fSJ_fLNS_15FloatRoundStyleE2EEESI_S1K_JEEENS4_5SM1004TMEM4LOAD26SM100_TMEM_LOAD_16dp256b8xES11_NS12_INS13_ILi3ELi4ELi3EEES16_NST_INS5_IJSB_SF_EEENS5_IJSF_SC_EEEEEEENS4_17SM75_U32x4_LDSM_NENS4_14SM90_TMA_STOREES1Z_NS4_17SM90_U32x4_STSM_NENS4_39AutoVectorizingCopyWithAssumedAlignmentILi128EEEEEEvvEEEEvNT_6ParamsE)
        /*0038*/ 	.word	0x00000000


	//----- nvinfo : EIATTR_MIN_STACK_SIZE
	.align		4
.L_27:
        /*003c*/ 	.byte	0x04, 0x12
        /*003e*/ 	.short	(.L_29 - .L_28)
	.align		4
.L_28:
        /*0040*/ 	.word	index@(_ZN7cutlass13device_kernelINS_4gemm6kernel13GemmUniversalIN4cute5tupleIJiiiiEEENS1_10collective13CollectiveMmaINS1_35MainloopSm100TmaUmmaWarpSpecializedILi9ELi2ELi4ENS5_IJNS4_1CILi8EEENSA_ILi1EEESC_EEEEENS5_IJNSA_ILi64EEENSA_ILi256EEENSA_ILi32EEEEEENS_10bfloat16_tENS5_IJlSC_lEEESJ_SK_NS4_8TiledMMAINS4_8MMA_AtomIJNS4_20SM100_MMA_F16BF16_SSISJ_SJ_fLi64ELi256ELNS4_4UMMA5MajorE0ELSP_0ELNSO_7ScaleInE0ELSQ_0EEEEEENS4_6LayoutINS5_IJSC_SC_SC_EEENS5_IJNSA_ILi0EEESV_SV_EEEEENS5_IJNS4_10UnderscoreESY_SY_EEEEENS4_13SM90_TMA_LOADENS4_14ComposedLayoutINS4_7SwizzleILi2ELi4ELi3EEENS4_18smem_ptr_flag_bitsILi16EEENST_INS5_IJSB_SH_EEENS5_IJSH_SC_EEEEEEEvNS4_8identityENS4_23SM90_TMA_LOAD_MULTICASTES1A_vS1B_EENS_8epilogue10collective18CollectiveEpilogueINS1E_23Sm100TmaWarpSpecializedILi4ELi2ELi32ELb1ELb0EEEJSI_NS5_IJNST_ISF_SC_EES1J_EEESJ_SK_SJ_SK_NS1E_6fusion15FusionCallbacksIS1I_NS1L_17LinearCombinationISJ_fSJ_fLNS_15FloatRoundStyleE2EEESI_S1K_JEEENS4_5SM1004TMEM4LOAD26SM100_TMEM_LOAD_16dp256b8xES11_NS12_INS13_ILi3ELi4ELi3EEES16_NST_INS5_IJSB_SF_EEENS5_IJSF_SC_EEEEEEENS4_17SM75_U32x4_LDSM_NENS4_14SM90_TMA_STOREES1Z_NS4_17SM90_U32x4_STSM_NENS4_39AutoVectorizingCopyWithAssumedAlignmentILi128EEEEEEvvEEEEvNT_6ParamsE)
        /*0044*/ 	.word	0x00000000
.L_29:


//--------------------- .nv.compat                --------------------------
	.section	.nv.compat,"",@"SHT_CUDA_COMPAT_INFO"
	.align	4
        /*0000*/ 	.byte	0x02, 0x09, 0x01, 0x00, 0x02, 0x02, 0x02, 0x00, 0x02, 0x05, 0x05, 0x00, 0x03, 0x07, 0x01, 0x01
        /*0010*/ 	.byte	0x02, 0x03, 0x01, 0x00, 0x02, 0x06, 0x01, 0x00, 0x04, 0x0b, 0x08, 0x00, 0x09, 0x00, 0x00, 0x00
        /*0020*/ 	.byte	0x00, 0x00, 0x00, 0x00


//--------------------- .nv.info._ZN7cutlass13device_kernelINS_4gemm6kernel13GemmUniversalIN4cute5tupleIJiiiiEEENS1_10collective13CollectiveMmaINS1_35MainloopSm100TmaUmmaWarpSpecializedILi9ELi2ELi4ENS5_IJNS4_1CILi8EEENSA_ILi1EEESC_EEEEENS5_IJNSA_ILi64EEENSA_ILi256EEENSA_ILi32EEEEEENS_10bfloat16_tENS5_IJlSC_lEEESJ_SK_NS4_8TiledMMAINS4_8MMA_AtomIJNS4_20SM100_MMA_F16BF16_SSISJ_SJ_fLi64ELi256ELNS4_4UMMA5MajorE0ELSP_0ELNSO_7ScaleInE0ELSQ_0EEEEEENS4_6LayoutINS5_IJSC_SC_SC_EEENS5_IJNSA_ILi0EEESV_SV_EEEEENS5_IJNS4_10UnderscoreESY_SY_EEEEENS4_13SM90_TMA_LOADENS4_14ComposedLayoutINS4_7SwizzleILi2ELi4ELi3EEENS4_18smem_ptr_flag_bitsILi16EEENST_INS5_IJSB_SH_EEENS5_IJSH_SC_EEEEEEEvNS4_8identityENS4_23SM90_TMA_LOAD_MULTICASTES1A_vS1B_EENS_8epilogue10collective18CollectiveEpilogueINS1E_23Sm100TmaWarpSpecializedILi4ELi2ELi32ELb1ELb0EEEJSI_NS5_IJNST_ISF_SC_EES1J_EEESJ_SK_SJ_SK_NS1E_6fusion15FusionCallbacksIS1I_NS1L_17LinearCombinationISJ_fSJ_fLNS_15FloatRoundStyleE2EEESI_S1K_JEEENS4_5SM1004TMEM4LOAD26SM100_TMEM_LOAD_16dp256b8xES11_NS12_INS13_ILi3ELi4ELi3EEES16_NST_INS5_IJSB_SF_EEENS5_IJSF_SC_EEEEEEENS4_17SM75_U32x4_LDSM_NENS4_14SM90_TMA_STOREES1Z_NS4_17SM90_U32x4_STSM_NENS4_39AutoVectorizingCopyWithAssumedAlignmentILi128EEEEEEvvEEEEvNT_6ParamsE --------------------------
	.section	.nv.info._ZN7cutlass13device_kernelINS_4gemm6kernel13GemmUniversalIN4cute5tupleIJiiiiEEENS1_10collective13CollectiveMmaINS1_35MainloopSm100TmaUmmaWarpSpecializedILi9ELi2ELi4ENS5_IJNS4_1CILi8EEENSA_ILi1EEESC_EEEEENS5_IJNSA_ILi64EEENSA_ILi256EEENSA_ILi32EEEEEENS_10bfloat16_tENS5_IJlSC_lEEESJ_SK_NS4_8TiledMMAINS4_8MMA_AtomIJNS4_20SM100_MMA_F16BF16_SSISJ_SJ_fLi64ELi256ELNS4_4UMMA5MajorE0ELSP_0ELNSO_7ScaleInE0ELSQ_0EEEEEENS4_6LayoutINS5_IJSC_SC_SC_EEENS5_IJNSA_ILi0EEESV_SV_EEEEENS5_IJNS4_10UnderscoreESY_SY_EEEEENS4_13SM90_TMA_LOADENS4_14ComposedLayoutINS4_7SwizzleILi2ELi4ELi3EEENS4_18smem_ptr_flag_bitsILi16EEENST_INS5_IJSB_SH_EEENS5_IJSH_SC_EEEEEEEvNS4_8identityENS4_23SM90_TMA_LOAD_MULTICASTES1A_vS1B_EENS_8epilogue10collective18CollectiveEpilogueINS1E_23Sm100TmaWarpSpecializedILi4ELi2ELi32ELb1ELb0EEEJSI_NS5_IJNST_ISF_SC_EES1J_EEESJ_SK_SJ_SK_NS1E_6fusion15FusionCallbacksIS1I_NS1L_17LinearCombinationISJ_fSJ_fLNS_15FloatRoundStyleE2EEESI_S1K_JEEENS4_5SM1004TMEM4LOAD26SM100_TMEM_LOAD_16dp256b8xES11_NS12_INS13_ILi3ELi4ELi3EEES16_NST_INS5_IJSB_SF_EEENS5_IJSF_SC_EEEEEEENS4_17SM75_U32x4_LDSM_NENS4_14SM90_TMA_STOREES1Z_NS4_17SM90_U32x4_STSM_NENS4_39AutoVectorizingCopyWithAssumedAlignmentILi128EEEEEEvvEEEEvNT_6ParamsE,"",@"SHT_CUDA_INFO"
	.sectionflags	@""
	.align	4


	//----- nvinfo : EIATTR_CUDA_API_VERSION
	.align		4
        /*0000*/ 	.byte	0x04, 0x37
        /*0002*/ 	.short	(.L_31 - .L_30)
.L_30:
        /*0004*/ 	.word	0x00000082


	//----- nvinfo : EIATTR_KPARAM_INFO
	.align		4
.L_31:
        /*0008*/ 	.byte	0x04, 0x17
        /*000a*/ 	.short	(.L_33 - .L_32)
.L_32:
        /*000c*/ 	.word	0x00000000
        /*0010*/ 	.short	0x0000
        /*0012*/ 	.short	0x0000
        /*0014*/ 	.byte	0x00, 0xf0, 0x01, 0x20


	//----- nvinfo : EIATTR_AT_ENTRY_FRAGMENTS
	.align		4
.L_33:
        /*0018*/ 	.byte	0x04, 0x4f
        /*001a*/ 	.short	(.L_35 - .L_34)


	//   ....[0]....
.L_34:
        /*001c*/ 	.word	0x00000006


	//----- nvinfo : EIATTR_RESERVED_SMEM_USED
	.align		4
.L_35:
        /*0020*/ 	.byte	0x01, 0x41
	.zero		2


	//----- nvinfo : EIATTR_SPARSE_MMA_MASK
	.align		4
        /*0024*/ 	.byte	0x03, 0x50
        /*0026*/ 	.short	0x0000


	//----- nvinfo : EIATTR_TCGEN05_1CTA_USED
	.align		4
        /*0028*/ 	.byte	0x01, 0x51
	.zero		2


	//----- nvinfo : EIATTR_MAXREG_COUNT
	.align		4
        /*002c*/ 	.byte	0x03, 0x1b
        /*002e*/ 	.short	0x00ff


	//----- nvinfo : EIATTR_NUM_BARRIERS
	.align		4
        /*0030*/ 	.byte	0x02, 0x4c
        /*0032*/ 	.byte	0x07
	.zero		1


	//----- nvinfo : EIATTR_EXTERNS
	.align		4
        /*0034*/ 	.byte	0x04, 0x0f
        /*0036*/ 	.short	(.L_37 - .L_36)


	//   ....[0]....
	.align		4
.L_36:
        /*0038*/ 	.word	index@(__assertfail)


	//----- nvinfo : EIATTR_MERCURY_ISA_VERSION
	.align		4
.L_37:
        /*003c*/ 	.byte	0x03, 0x5f
        /*003e*/ 	.short	0x0101


	//----- nvinfo : EIATTR_INT_WARP_WIDE_INSTR_OFFSETS
	.align		4
        /*0040*/ 	.byte	0x04, 0x31
        /*0042*/ 	.short	(.L_39 - .L_38)


	//   ....[0]....
.L_38:
        /*0044*/ 	.word	0x00004120


	//   ....[1]....
        /*0048*/ 	.word	0x00004140


	//   ....[2]....
        /*004c*/ 	.word	0x00004170


	//   ....[3]....
        /*0050*/ 	.word	0x00004d80


	//   ....[4]....
        /*0054*/ 	.word	0x00004de0


	//   ....[5]....
        /*0058*/ 	.word	0x00004ec0


	//   ....[6]....
        /*005c*/ 	.word	0x00004f40


	//   ....[7]....
        /*0060*/ 	.word	0x00005030


	//   ....[8]....
        /*0064*/ 	.word	0x000050c0


	//   ....[9]....
        /*0068*/ 	.word	0x000051b0


	//   ....[10]....
        /*006c*/ 	.word	0x00005260


	//----- nvinfo : EIATTR_COOP_GROUP_MASK_REGIDS
	.align		4
.L_39:
        /*0070*/ 	.byte	0x04, 0x29
        /*0072*/ 	.short	(.L_41 - .L_40)


	//   ....[0]....
.L_40:
        /*0074*/ 	.word	0xffffffff


	//   ....[1]....
        /*0078*/ 	.word	0xffffffff


	//   ....[2]....
        /*007c*/ 	.word	0xffffffff


	//   ....[3]....
        /*0080*/ 	.word	0xffffffff


	//   ....[4]....
        /*0084*/ 	.word	0xffffffff


	//   ....[5]....
        /*0088*/ 	.word	0xffffffff


	//   ....[6]....
        /*008c*/ 	.word	0xffffffff


	//   ....[7]....
        /*0090*/ 	.word	0xffffffff


	//   ....[8]....
        /*0094*/ 	.word	0xffffffff


	//   ....[9]....
        /*0098*/ 	.word	0xffffffff


	//   ....[10]....
        /*009c*/ 	.word	0xffffffff


	//   ....[11]....
        /*00a0*/ 	.word	0xffffffff


	//   ....[12]....
        /*00a4*/ 	.word	0xffffffff


	//   ....[13]....
        /*00a8*/ 	.word	0xffffffff


	//----- nvinfo : EIATTR_COOP_GROUP_INSTR_OFFSETS
	.align		4
.L_41:
        /*00ac*/ 	.byte	0x04, 0x28
        /*00ae*/ 	.short	(.L_43 - .L_42)


	//   ....[0]....
.L_42:
        /*00b0*/ 	.word	0x00000080


	//   ....[1]....
        /*00b4*/ 	.word	0x000004f0


	//   ....[2]....
        /*00b8*/ 	.word	0x00000750


	//   ....[3]....
        /*00bc*/ 	.word	0x000008f0


	//   ....[4]....
        /*00c0*/ 	.word	0x000009f0


	//   ....[5]....
        /*00c4*/ 	.word	0x00000b60


	//   ....[6]....
        /*00c8*/ 	.word	0x00000d00


	//   ....[7]....
        /*00cc*/ 	.word	0x00000ec0


	//   ....[8]....
        /*00d0*/ 	.word	0x00002230


	//   ....[9]....
        /*00d4*/ 	.word	0x000033f0


	//   ....[10]....
        /*00d8*/ 	.word	0x00003600


	//   ....[11]....
        /*00dc*/ 	.word	0x00003630


	//   ....[12]....
        /*00e0*/ 	.word	0x00004000


	//   ....[13]....
        /*00e4*/ 	.word	0x00004230


	//----- nvinfo : EIATTR_VRC_CTA_INIT_COUNT
	.align		4
.L_43:
        /*00e8*/ 	.byte	0x02, 0x4a
        /*00ea*/ 	.byte	0x80
	.zero		1


	//----- nvinfo : EIATTR_SYSCALL_OFFSETS
	.align		4
        /*00ec*/ 	.byte	0x04, 0x46
        /*00ee*/ 	.short	(.L_45 - .L_44)


	//   ....[0]....
.L_44:
        /*00f0*/ 	.word	0x00005ef0


	//   ....[1]....
        /*00f4*/ 	.word	0x00005fe0


	//   ....[2]....
        /*00f8*/ 	.word	0x00006850


	//   ....[3]....
        /*00fc*/ 	.word	0x00007510


	//   ....[4]....
        /*0100*/ 	.word	0x00008180


	//   ....[5]....
        /*0104*/ 	.word	0x00008de0


	//----- nvinfo : EIATTR_MBARRIER_INSTR_OFFSETS
	.align		4
.L_45:
        /*0108*/ 	.byte	0x04, 0x39
        /*010a*/ 	.short	(.L_47 - .L_46)


	//   ....[0]....
.L_46:
        /*010c*/ 	.word	0x00000610
        /*0110*/ 	.word	0x000000ff
        /*0114*/ 	.word	0x00000000
        /*0118*/ 	.short	0x0100
        /*011a*/ 	.byte	0x04
	.zero		1


	//   ....[1]....
        /*011c*/ 	.word	0x00000620
        /*0120*/ 	.word	0x000000ff
        /*0124*/ 	.word	0x00000048
        /*0128*/ 	.short	0x0100
        /*012a*/ 	.byte	0x04
	.zero		1


	//   ....[2]....
        /*012c*/ 	.word	0x00000630
        /*0130*/ 	.word	0x000000ff
        /*0134*/ 	.word	0x00000008
        /*0138*/ 	.short	0x0100
        /*013a*/ 	.byte	0x04
	.zero		1


	//   ....[3]....
        /*013c*/ 	.word	0x00000640
        /*0140*/ 	.word	0x000000ff
        /*0144*/ 	.word	0x00000050
        /*0148*/ 	.short	0x0100
        /*014a*/ 	.byte	0x04
	.zero		1


	//   ....[4]....
        /*014c*/ 	.word	0x00000650
        /*0150*/ 	.word	0x000000ff
        /*0154*/ 	.word	0x00000010
        /*0158*/ 	.short	0x0100
        /*015a*/ 	.byte	0x04
	.zero		1


	//   ....[5]....
        /*015c*/ 	.word	0x00000660
        /*0160*/ 	.word	0x000000ff
        /*0164*/ 	.word	0x00000058
        /*0168*/ 	.short	0x0100
        /*016a*/ 	.byte	0x04
	.zero		1


	//   ....[6]....
        /*016c*/ 	.word	0x00000670
        /*0170*/ 	.word	0x000000ff
        /*0174*/ 	.word	0x00000018
        /*0178*/ 	.short	0x0100
        /*017a*/ 	.byte	0x04
	.zero		1


	//   ....[7]....
        /*017c*/ 	.word	0x00000680
        /*0180*/ 	.word	0x000000ff
        /*0184*/ 	.word	0x00000060
        /*0188*/ 	.short	0x0100
        /*018a*/ 	.byte	0x04
	.zero		1


	//   ....[8]....
        /*018c*/ 	.word	0x00000690
        /*0190*/ 	.word	0x000000ff
        /*0194*/ 	.word	0x00000020
        /*0198*/ 	.short	0x0100
        /*019a*/ 	.byte	0x04
	.zero		1


	//   ....[9]....
        /*019c*/ 	.word	0x000006a0
        /*01a0*/ 	.word	0x000000ff
        /*01a4*/ 	.word	0x00000068
        /*01a8*/ 	.short	0x0100
        /*01aa*/ 	.byte	0x04
	.zero		1


	//   ....[10]....
        /*01ac*/ 	.word	0x000006b0
        /*01b0*/ 	.word	0x000000ff
        /*01b4*/ 	.word	0x00000028
        /*01b8*/ 	.short	0x0100
        /*01ba*/ 	.byte	0x04
	.zero		1


	//   ....[11]....
        /*01bc*/ 	.word	0x000006c0
        /*01c0*/ 	.word	0x000000ff
        /*01c4*/ 	.word	0x00000070
        /*01c8*/ 	.short	0x0100
        /*01ca*/ 	.byte	0x04
	.zero		1


	//   ....[12]....
        /*01cc*/ 	.word	0x000006d0
        /*01d0*/ 	.word	0x000000ff
        /*01d4*/ 	.word	0x00000030
        /*01d8*/ 	.short	0x0100
        /*01da*/ 	.byte	0x04
	.zero		1


	//   ....[13]....
        /*01dc*/ 	.word	0x000006e0
        /*01e0*/ 	.word	0x000000ff
        /*01e4*/ 	.word	0x00000078
        /*01e8*/ 	.short	0x0100
        /*01ea*/ 	.byte	0x04
	.zero		1


	//   ....[14]....
        /*01ec*/ 	.word	0x000006f0
        /*01f0*/ 	.word	0x000000ff
        /*01f4*/ 	.word	0x00000038
        /*01f8*/ 	.short	0x0100
        /*01fa*/ 	.byte	0x04
	.zero		1


	//   ....[15]....
        /*01fc*/ 	.word	0x00000700
        /*0200*/ 	.word	0x000000ff
        /*0204*/ 	.word	0x00000080
        /*0208*/ 	.short	0x0100
        /*020a*/ 	.byte	0x04
	.zero		1


	//   ....[16]....
        /*020c*/ 	.word	0x00000710
        /*0210*/ 	.word	0x000000ff
        /*0214*/ 	.word	0x00000040
        /*0218*/ 	.short	0x0100
        /*021a*/ 	.byte	0x04
	.zero		1


	//   ....[17]....
        /*021c*/ 	.word	0x00000720
        /*0220*/ 	.word	0x000000ff
        /*0224*/ 	.word	0x00000088
        /*0228*/ 	.short	0x0100
        /*022a*/ 	.byte	0x04
	.zero		1


	//   ....[18]....
        /*022c*/ 	.word	0x00000860
        /*0230*/ 	.word	0x000000ff
        /*0234*/ 	.word	0x00000090
        /*0238*/ 	.short	0x0100
        /*023a*/ 	.byte	0x04
	.zero		1


	//   ....[19]....
        /*023c*/ 	.word	0x00000870
        /*0240*/ 	.word	0x000000ff
        /*0244*/ 	.word	0x000000b0
        /*0248*/ 	.short	0x0100
        /*024a*/ 	.byte	0x04
	.zero		1


	//   ....[20]....
        /*024c*/ 	.word	0x00000880
        /*0250*/ 	.word	0x000000ff
        /*0254*/ 	.word	0x00000098
        /*0258*/ 	.short	0x0100
        /*025a*/ 	.byte	0x04
	.zero		1


	//   ....[21]....
        /*025c*/ 	.word	0x00000890
        /*0260*/ 	.word	0x000000ff
        /*0264*/ 	.word	0x000000b8
        /*0268*/ 	.short	0x0100
        /*026a*/ 	.byte	0x04
	.zero		1


	//   ....[22]....
        /*026c*/ 	.word	0x000008a0
        /*0270*/ 	.word	0x000000ff
        /*0274*/ 	.word	0x000000a0
        /*0278*/ 	.short	0x0100
        /*027a*/ 	.byte	0x04
	.zero		1


	//   ....[23]....
        /*027c*/ 	.word	0x000008b0
        /*0280*/ 	.word	0x000000ff
        /*0284*/ 	.word	0x000000c0
        /*0288*/ 	.short	0x0100
        /*028a*/ 	.byte	0x04
	.zero		1


	//   ....[24]....
        /*028c*/ 	.word	0x000008c0
        /*0290*/ 	.word	0x000000ff
        /*0294*/ 	.word	0x000000a8
        /*0298*/ 	.short	0x0100
        /*029a*/ 	.byte	0x04
	.zero		1


	//   ....[25]....
        /*029c*/ 	.word	0x000008d0
        /*02a0*/ 	.word	0x000000ff
        /*02a4*/ 	.word	0x000000c8
        /*02a8*/ 	.short	0x0100
        /*02aa*/ 	.byte	0x04
	.zero		1


	//   ....[26]....
        /*02ac*/ 	.word	0x000009c0
        /*02b0*/ 	.word	0x000000ff
        /*02b4*/ 	.word	0x000000d0
        /*02b8*/ 	.short	0x0100
        /*02ba*/ 	.byte	0x06
	.zero		1


	//   ....[27]....
        /*02bc*/ 	.word	0x000009d0
        /*02c0*/ 	.word	0x000000ff
        /*02c4*/ 	.word	0x000000d8
        /*02c8*/ 	.short	0x0100
        /*02ca*/ 	.byte	0x06
	.zero		1


	//   ....[28]....
        /*02cc*/ 	.word	0x00000b10
        /*02d0*/ 	.word	0x000000ff
        /*02d4*/ 	.word	0x000000e0
        /*02d8*/ 	.short	0x0100
        /*02da*/ 	.byte	0x06
	.zero		1


	//   ....[29]....
        /*02dc*/ 	.word	0x00000b20
        /*02e0*/ 	.word	0x000000ff
        /*02e4*/ 	.word	0x000000f0
        /*02e8*/ 	.short	0x0100
        /*02ea*/ 	.byte	0x06
	.zero		1


	//   ....[30]....
        /*02ec*/ 	.word	0x00000b30
        /*02f0*/ 	.word	0x000000ff
        /*02f4*/ 	.word	0x000000e8
        /*02f8*/ 	.short	0x0100
        /*02fa*/ 	.byte	0x06
	.zero		1


	//   ....[31]....
        /*02fc*/ 	.word	0x00000b40
        /*0300*/ 	.word	0x000000ff
        /*0304*/ 	.word	0x000000f8
        /*0308*/ 	.short	0x0100
        /*030a*/ 	.byte	0x06
	.zero		1


	//   ....[32]....
        /*030c*/ 	.word	0x00000c70
        /*0310*/ 	.word	0x000000ff
        /*0314*/ 	.word	0x00000100
        /*0318*/ 	.short	0x0100
        /*031a*/ 	.byte	0x04
	.zero		1


	//   ....[33]....
        /*031c*/ 	.word	0x00000c80
        /*0320*/ 	.word	0x000000ff
        /*0324*/ 	.word	0x00000120
        /*0328*/ 	.short	0x0100
        /*032a*/ 	.byte	0x04
	.zero		1


	//   ....[34]....
        /*032c*/ 	.word	0x00000c90
        /*0330*/ 	.word	0x000000ff
        /*0334*/ 	.word	0x00000108
        /*0338*/ 	.short	0x0100
        /*033a*/ 	.byte	0x04
	.zero		1


	//   ....[35]....
        /*033c*/ 	.word	0x00000ca0
        /*0340*/ 	.word	0x000000ff
        /*0344*/ 	.word	0x00000128
        /*0348*/ 	.short	0x0100
        /*034a*/ 	.byte	0x04
	.zero		1


	//   ....[36]....
        /*034c*/ 	.word	0x00000cb0
        /*0350*/ 	.word	0x000000ff
        /*0354*/ 	.word	0x00000110
        /*0358*/ 	.short	0x0100
        /*035a*/ 	.byte	0x04
	.zero		1


	//   ....[37]....
        /*035c*/ 	.word	0x00000cc0
        /*0360*/ 	.word	0x000000ff
        /*0364*/ 	.word	0x00000130
        /*0368*/ 	.short	0x0100
        /*036a*/ 	.byte	0x04
	.zero		1


	//   ....[38]....
        /*036c*/ 	.word	0x00000cd0
        /*0370*/ 	.word	0x000000ff
        /*0374*/ 	.word	0x00000118
        /*0378*/ 	.short	0x0100
        /*037a*/ 	.byte	0x04
	.zero		1


	//   ....[39]....
        /*037c*/ 	.word	0x00000ce0
        /*0380*/ 	.word	0x000000ff
        /*0384*/ 	.word	0x00000138
        /*0388*/ 	.short	0x0100
        /*038a*/ 	.byte	0x04
	.zero		1


	//   ....[40]....
        /*038c*/ 	.word	0x00000dd0
        /*0390*/ 	.word	0x000000ff
        /*0394*/ 	.word	0x00000140
        /*0398*/ 	.short	0x0100
        /*039a*/ 	.byte	0x04
	.zero		1


	//   ....[41]....
        /*039c*/ 	.word	0x00000de0
        /*03a0*/ 	.word	0x000000ff
        /*03a4*/ 	.word	0x00000150
        /*03a8*/ 	.short	0x0100
        /*03aa*/ 	.byte	0x04
	.zero		1


	//   ....[42]....
        /*03ac*/ 	.word	0x00000df0
        /*03b0*/ 	.word	0x000000ff
        /*03b4*/ 	.word	0x00000148
        /*03b8*/ 	.short	0x0100
        /*03ba*/ 	.byte	0x04
	.zero		1


	//   ....[43]....
        /*03bc*/ 	.word	0x00000e00
        /*03c0*/ 	.word	0x000000ff
        /*03c4*/ 	.word	0x00000158
        /*03c8*/ 	.short	0x0100
        /*03ca*/ 	.byte	0x04
	.zero		1


	//   ....[44]....
        /*03cc*/ 	.word	0x00001ad0
        /*03d0*/ 	.word	0x00000000
        /*03d4*/ 	.word	0x00000150
        /*03d8*/ 	.short	0x010a
        /*03da*/ 	.byte	0xff
	.zero		1


	//   ....[45]....
        /*03dc*/ 	.word	0x00001af0
        /*03e0*/ 	.word	0x00000000
        /*03e4*/ 	.word	0x00000140
        /*03e8*/ 	.short	0x0101
        /*03ea*/ 	.byte	0xff
	.zero		1


	//   ....[46]....
        /*03ec*/ 	.word	0x00001bb0
        /*03f0*/ 	.word	0x000000ff
        /*03f4*/ 	.word	0x00000048
        /*03f8*/ 	.short	0x010a
        /*03fa*/ 	.byte	0x04
	.zero		1


	//   ....[47]....
        /*03fc*/ 	.word	0x00001c30
        /*0400*/ 	.word	0x000000ff
        /*0404*/ 	.word	0x00000048
        /*0408*/ 	.short	0x010a
        /*040a*/ 	.byte	0x21
	.zero		1


	//   ....[48]....
        /*040c*/ 	.word	0x00001dc0
        /*0410*/ 	.word	0x000000ff
        /*0414*/ 	.word	0x00000048
        /*0418*/ 	.short	0x010a
        /*041a*/ 	.byte	0x08
	.zero		1


	//   ....[49]....
        /*041c*/ 	.word	0x00001ef0
        /*0420*/ 	.word	0x000000ff
        /*0424*/ 	.word	0x000000d8
        /*0428*/ 	.short	0x0101
        /*042a*/ 	.byte	0x07
	.zero		1


	//   ....[50]....
        /*042c*/ 	.word	0x00001f10
        /*0430*/ 	.word	0x000000ff
        /*0434*/ 	.word	0x00000048
        /*0438*/ 	.short	0x010a
        /*043a*/ 	.byte	0x04
	.zero		1


	//   ....[51]....
        /*043c*/ 	.word	0x00001f90
        /*0440*/ 	.word	0x000000ff
        /*0444*/ 	.word	0x00000048
        /*0448*/ 	.short	0x010a
        /*044a*/ 	.byte	0x09
	.zero		1


	//   ....[52]....
        /*044c*/ 	.word	0x00002130
        /*0450*/ 	.word	0x000000ff
        /*0454*/ 	.word	0x00000048
        /*0458*/ 	.short	0x010a
        /*045a*/ 	.byte	0x06
	.zero		1


	//   ....[53]....
        /*045c*/ 	.word	0x00002260
        /*0460*/ 	.word	0x00000003
        /*0464*/ 	.word	0x000000e0
        /*0468*/ 	.short	0x010a
        /*046a*/ 	.byte	0xff
	.zero		1


	//   ....[54]....
        /*046c*/ 	.word	0x000023b0
        /*0470*/ 	.word	0x00000000
        /*0474*/ 	.word	0x00000000
        /*0478*/ 	.short	0x0101
        /*047a*/ 	.byte	0xff
	.zero		1


	//   ....[55]....
        /*047c*/ 	.word	0x00002970
        /*0480*/ 	.word	0x000000ff
        /*0484*/ 	.word	0x00000000
        /*0488*/ 	.short	0x010a
        /*048a*/ 	.byte	0x04
	.zero		1


	//   ....[56]....
        /*048c*/ 	.word	0x00002a00
        /*0490*/ 	.word	0x000000ff
        /*0494*/ 	.word	0x00000000
        /*0498*/ 	.short	0x010a
        /*049a*/ 	.byte	0x05
	.zero		1


	//   ....[57]....
        /*049c*/ 	.word	0x00002a90
        /*04a0*/ 	.word	0x000000ff
        /*04a4*/ 	.word	0x00000000
        /*04a8*/ 	.short	0x010a
        /*04aa*/ 	.byte	0x05
	.zero		1


	//   ....[58]....
        /*04ac*/ 	.word	0x00002b20
        /*04b0*/ 	.word	0x000000ff
        /*04b4*/ 	.word	0x00000000
        /*04b8*/ 	.short	0x010a
        /*04ba*/ 	.byte	0x05
	.zero		1


	//   ....[59]....
        /*04bc*/ 	.word	0x00002bb0
        /*04c0*/ 	.word	0x000000ff
        /*04c4*/ 	.word	0x00000000
        /*04c8*/ 	.short	0x010a
        /*04ca*/ 	.byte	0x05
	.zero		1


	//   ....[60]....
        /*04cc*/ 	.word	0x00002c40
        /*04d0*/ 	.word	0x000000ff
        /*04d4*/ 	.word	0x00000000
        /*04d8*/ 	.short	0x010a
        /*04da*/ 	.byte	0x05
	.zero		1


	//   ....[61]....
        /*04dc*/ 	.word	0x00002cd0
        /*04e0*/ 	.word	0x000000ff
        /*04e4*/ 	.word	0x00000000
        /*04e8*/ 	.short	0x010a
        /*04ea*/ 	.byte	0x05
	.zero		1


	//   ....[62]....
        /*04ec*/ 	.word	0x00002d60
        /*04f0*/ 	.word	0x000000ff
        /*04f4*/ 	.word	0x00000000
        /*04f8*/ 	.short	0x010a
        /*04fa*/ 	.byte	0x05
	.zero		1


	//   ....[63]....
        /*04fc*/ 	.word	0x00002e00
        /*0500*/ 	.word	0x00000000
        /*0504*/ 	.word	0x00000000
        /*0508*/ 	.short	0x010a
        /*050a*/ 	.byte	0xff
	.zero		1


	//   ....[64]....
        /*050c*/ 	.word	0x00002f40
        /*0510*/ 	.word	0x00000002
        /*0514*/ 	.word	0x00000140
        /*0518*/ 	.short	0x010a
        /*051a*/ 	.byte	0xff
	.zero		1


	//   ....[65]....
        /*051c*/ 	.word	0x00002fa0
        /*0520*/ 	.word	0x00000004
        /*0524*/ 	.word	0x00000000
        /*0528*/ 	.short	0x0101
        /*052a*/ 	.byte	0xff
	.zero		1


	//   ....[66]....
        /*052c*/ 	.word	0x00002fc0
        /*0530*/ 	.word	0x000000ff
        /*0534*/ 	.word	0x000000f0
        /*0538*/ 	.short	0x010a
        /*053a*/ 	.byte	0x04
	.zero		1


	//   ....[67]....
        /*053c*/ 	.word	0x000030e0
        /*0540*/ 	.word	0x00000002
        /*0544*/ 	.word	0x000000e0
        /*0548*/ 	.short	0x010a
        /*054a*/ 	.byte	0xff
	.zero		1


	//   ....[68]....
        /*054c*/ 	.word	0x000031f0
        /*0550*/ 	.word	0x00000002
        /*0554*/ 	.word	0x00000000
        /*0558*/ 	.short	0x0101
        /*055a*/ 	.byte	0xff
	.zero		1


	//   ....[69]....
        /*055c*/ 	.word	0x00003280
        /*0560*/ 	.word	0x000000ff
        /*0564*/ 	.word	0x000000f0
        /*0568*/ 	.short	0x0106
        /*056a*/ 	.byte	0x04
	.zero		1


	//   ....[70]....
        /*056c*/ 	.word	0x000032a0
        /*0570*/ 	.word	0x000000ff
        /*0574*/ 	.word	0x000000f0
        /*0578*/ 	.short	0x010a
        /*057a*/ 	.byte	0x04
	.zero		1


	//   ....[71]....
        /*057c*/ 	.word	0x00003330
        /*0580*/ 	.word	0x000000ff
        /*0584*/ 	.word	0x000000f0
        /*0588*/ 	.short	0x0106
        /*058a*/ 	.byte	0x07
	.zero		1


	//   ....[72]....
        /*058c*/ 	.word	0x00003370
        /*0590*/ 	.word	0x00000000
        /*0594*/ 	.word	0x000000f0
        /*0598*/ 	.short	0x010a
        /*059a*/ 	.byte	0xff
	.zero		1


	//   ....[73]....
        /*059c*/ 	.word	0x00003890
        /*05a0*/ 	.word	0x00000000
        /*05a4*/ 	.word	0x000000e0
        /*05a8*/ 	.short	0x010a
        /*05aa*/ 	.byte	0xff
	.zero		1


	//   ....[74]....
        /*05ac*/ 	.word	0x00003990
        /*05b0*/ 	.word	0x00000003
        /*05b4*/ 	.word	0x00000000
        /*05b8*/ 	.short	0x0101
        /*05ba*/ 	.byte	0xff
	.zero		1


	//   ....[75]....
        /*05bc*/ 	.word	0x000039a0
        /*05c0*/ 	.word	0x000000ff
        /*05c4*/ 	.word	0x00000000
        /*05c8*/ 	.short	0x010a
        /*05ca*/ 	.byte	0x04
	.zero		1


	//   ....[76]....
        /*05cc*/ 	.word	0x00003a20
        /*05d0*/ 	.word	0x000000ff
        /*05d4*/ 	.word	0x00000120
        /*05d8*/ 	.short	0x010a
        /*05da*/ 	.byte	0x17
	.zero		1


	//   ....[77]....
        /*05dc*/ 	.word	0x00003b00
        /*05e0*/ 	.word	0x000000ff
        /*05e4*/ 	.word	0x00000000
        /*05e8*/ 	.short	0x010a
        /*05ea*/ 	.byte	0x05
	.zero		1


	//   ....[78]....
        /*05ec*/ 	.word	0x00003c40
        /*05f0*/ 	.word	0x000000ff
        /*05f4*/ 	.word	0x00000000
        /*05f8*/ 	.short	0x010a
        /*05fa*/ 	.byte	0x04
	.zero		1


	//   ....[79]....
        /*05fc*/ 	.word	0x00003e30
        /*0600*/ 	.word	0x000000ff
        /*0604*/ 	.word	0x00000000
        /*0608*/ 	.short	0x010a
        /*060a*/ 	.byte	0x04
	.zero		1


	//   ....[80]....
        /*060c*/ 	.word	0x00003ec0
        /*0610*/ 	.word	0x000000ff
        /*0614*/ 	.word	0x00000000
        /*0618*/ 	.short	0x010a
        /*061a*/ 	.byte	0x05
	.zero		1


	//   ....[81]....
        /*061c*/ 	.word	0x00003f50
        /*0620*/ 	.word	0x000000ff
        /*0624*/ 	.word	0x00000000
        /*0628*/ 	.short	0x010a
        /*062a*/ 	.byte	0x05
	.zero		1


	//   ....[82]....
        /*062c*/ 	.word	0x00003fe0
        /*0630*/ 	.word	0x000000ff
        /*0634*/ 	.word	0x00000000
        /*0638*/ 	.short	0x010a
        /*063a*/ 	.byte	0x04
	.zero		1


	//   ....[83]....
        /*063c*/ 	.word	0x00004540
        /*0640*/ 	.word	0x00000008
        /*0644*/ 	.word	0x000000e0
        /*0648*/ 	.short	0x010a
        /*064a*/ 	.byte	0xff
	.zero		1


	//   ....[84]....
        /*064c*/ 	.word	0x000046b0
        /*0650*/ 	.word	0x00000000
        /*0654*/ 	.word	0x00000000
        /*0658*/ 	.short	0x0101
        /*065a*/ 	.byte	0xff
	.zero		1


	//   ....[85]....
        /*065c*/ 	.word	0x00004b90
        /*0660*/ 	.word	0x000000ff
        /*0664*/ 	.word	0x000000d8
        /*0668*/ 	.short	0x010a
        /*066a*/ 	.byte	0x15
	.zero		1


	//   ....[86]....
        /*066c*/ 	.word	0x00004d20
        /*0670*/ 	.word	0x000000ff
        /*0674*/ 	.word	0x000000b0
        /*0678*/ 	.short	0x010a
        /*067a*/ 	.byte	0x15
	.zero		1


	//   ....[87]....
        /*067c*/ 	.word	0x00004e70
        /*0680*/ 	.word	0x000000ff
        /*0684*/ 	.word	0x00000090
        /*0688*/ 	.short	0x010b
        /*068a*/ 	.byte	0x15
	.zero		1


	//   ....[88]....
        /*068c*/ 	.word	0x00004e80
        /*0690*/ 	.word	0x000000ff
        /*0694*/ 	.word	0x00000000
        /*0698*/ 	.short	0x0101
        /*069a*/ 	.byte	0x32
	.zero		1


	//   ....[89]....
        /*069c*/ 	.word	0x00004e90
        /*06a0*/ 	.word	0x000000ff
        /*06a4*/ 	.word	0x000000b8
        /*06a8*/ 	.short	0x010a
        /*06aa*/ 	.byte	0x15
	.zero		1


	//   ....[90]....
        /*06ac*/ 	.word	0x00004fe0
        /*06b0*/ 	.word	0x000000ff
        /*06b4*/ 	.word	0x00000098
        /*06b8*/ 	.short	0x010b
        /*06ba*/ 	.byte	0x15
	.zero		1


	//   ....[91]....
        /*06bc*/ 	.word	0x00004ff0
        /*06c0*/ 	.word	0x000000ff
        /*06c4*/ 	.word	0x00000000
        /*06c8*/ 	.short	0x0101
        /*06ca*/ 	.byte	0x31
	.zero		1


	//   ....[92]....
        /*06cc*/ 	.word	0x00005000
        /*06d0*/ 	.word	0x000000ff
        /*06d4*/ 	.word	0x000000c0
        /*06d8*/ 	.short	0x010a
        /*06da*/ 	.byte	0x15
	.zero		1


	//   ....[93]....
        /*06dc*/ 	.word	0x00005160
        /*06e0*/ 	.word	0x000000ff
        /*06e4*/ 	.word	0x000000a0
        /*06e8*/ 	.short	0x010b
        /*06ea*/ 	.byte	0x15
	.zero		1


	//   ....[94]....
        /*06ec*/ 	.word	0x00005170
        /*06f0*/ 	.word	0x000000ff
        /*06f4*/ 	.word	0x00000000
        /*06f8*/ 	.short	0x0101
        /*06fa*/ 	.byte	0x30
	.zero		1


	//   ....[95]....
        /*06fc*/ 	.word	0x00005180
        /*0700*/ 	.word	0x000000ff
        /*0704*/ 	.word	0x000000c8
        /*0708*/ 	.short	0x010a
        /*070a*/ 	.byte	0x15
	.zero		1


	//   ....[96]....
        /*070c*/ 	.word	0x00005380
        /*0710*/ 	.word	0x000000ff
        /*0714*/ 	.word	0x000000a8
        /*0718*/ 	.short	0x010b
        /*071a*/ 	.byte	0x15
	.zero		1


	//   ....[97]....
        /*071c*/ 	.word	0x00005390
        /*0720*/ 	.word	0x000000ff
        /*0724*/ 	.word	0x00000000
        /*0728*/ 	.short	0x0101
        /*072a*/ 	.byte	0x2b
	.zero		1


	//   ....[98]....
        /*072c*/ 	.word	0x000053c0
        /*0730*/ 	.word	0x000000ff
        /*0734*/ 	.word	0x000000b0
        /*0738*/ 	.short	0x010a
        /*073a*/ 	.byte	0x15
	.zero		1


	//   ....[99]....
        /*073c*/ 	.word	0x000053e0
        /*0740*/ 	.word	0x000000ff
        /*0744*/ 	.word	0x000000b8
        /*0748*/ 	.short	0x010a
        /*074a*/ 	.byte	0x15
	.zero		1


	//   ....[100]....
        /*074c*/ 	.word	0x00005400
        /*0750*/ 	.word	0x000000ff
        /*0754*/ 	.word	0x000000c0
        /*0758*/ 	.short	0x010a
        /*075a*/ 	.byte	0x15
	.zero		1


	//   ....[101]....
        /*075c*/ 	.word	0x00005440
        /*0760*/ 	.word	0x00000000
        /*0764*/ 	.word	0x000000c8
        /*0768*/ 	.short	0x010a
        /*076a*/ 	.byte	0xff
	.zero		1


	//   ....[102]....
        /*076c*/ 	.word	0x00005780
        /*0770*/ 	.word	0x00000003
        /*0774*/ 	.word	0x000000e0
        /*0778*/ 	.short	0x010a
        /*077a*/ 	.byte	0xff
	.zero		1


	//   ....[103]....
        /*077c*/ 	.word	0x00005900
        /*0780*/ 	.word	0x00000000
        /*0784*/ 	.word	0x00000000
        /*0788*/ 	.short	0x0101
        /*078a*/ 	.byte	0xff
	.zero		1


	//   ....[104]....
        /*078c*/ 	.word	0x000064a0
        /*0790*/ 	.word	0x000000ff
        /*0794*/ 	.word	0x00000090
        /*0798*/ 	.short	0x010a
        /*079a*/ 	.byte	0x2c
	.zero		1


	//   ....[105]....
        /*079c*/ 	.word	0x00006510
        /*07a0*/ 	.word	0x00000062
        /*07a4*/ 	.word	0x00000100
        /*07a8*/ 	.short	0x010a
        /*07aa*/ 	.byte	0xff
	.zero		1


	//   ....[106]....
        /*07ac*/ 	.word	0x00006630
        /*07b0*/ 	.word	0x000000ff
        /*07b4*/ 	.word	0x00000090
        /*07b8*/ 	.short	0x010a
        /*07ba*/ 	.byte	0x2c
	.zero		1


	//   ....[107]....
        /*07bc*/ 	.word	0x00006730
        /*07c0*/ 	.word	0x00000062
        /*07c4*/ 	.word	0x00000100
        /*07c8*/ 	.short	0x010a
        /*07ca*/ 	.byte	0xff
	.zero		1


	//   ....[108]....
        /*07cc*/ 	.word	0x00007230
        /*07d0*/ 	.word	0x00000000
        /*07d4*/ 	.word	0x00000000
        /*07d8*/ 	.short	0x0101
        /*07da*/ 	.byte	0xff
	.zero		1


	//   ....[109]....
        /*07dc*/ 	.word	0x00007240
        /*07e0*/ 	.word	0x00000003
        /*07e4*/ 	.word	0x00000090
        /*07e8*/ 	.short	0x010a
        /*07ea*/ 	.byte	0xff
	.zero		1


	//   ....[110]....
        /*07ec*/ 	.word	0x00007310
        /*07f0*/ 	.word	0x00000003
        /*07f4*/ 	.word	0x00000090
        /*07f8*/ 	.short	0x010a
        /*07fa*/ 	.byte	0xff
	.zero		1


	//   ....[111]....
        /*07fc*/ 	.word	0x00007ea0
        /*0800*/ 	.word	0x00000066
        /*0804*/ 	.word	0x00000000
        /*0808*/ 	.short	0x0101
        /*080a*/ 	.byte	0xff
	.zero		1


	//   ....[112]....
        /*080c*/ 	.word	0x00007ec0
        /*0810*/ 	.word	0x0000003f
        /*0814*/ 	.word	0x00000090
        /*0818*/ 	.short	0x010a
        /*081a*/ 	.byte	0xff
	.zero		1


	//   ....[113]....
        /*081c*/ 	.word	0x00007f80
        /*0820*/ 	.word	0x0000003f
        /*0824*/ 	.word	0x00000090
        /*0828*/ 	.short	0x010a
        /*082a*/ 	.byte	0xff
	.zero		1


	//   ....[114]....
        /*082c*/ 	.word	0x00008b00
        /*0830*/ 	.word	0x00000066
        /*0834*/ 	.word	0x00000000
        /*0838*/ 	.short	0x0101
        /*083a*/ 	.byte	0xff
	.zero		1


	//   ....[115]....
        /*083c*/ 	.word	0x00008b20
        /*0840*/ 	.word	0x0000006c
        /*0844*/ 	.word	0x00000090
        /*0848*/ 	.short	0x010a
        /*084a*/ 	.byte	0xff
	.zero		1


	//   ....[116]....
        /*084c*/ 	.word	0x00008be0
        /*0850*/ 	.word	0x0000006c
        /*0854*/ 	.word	0x00000090
        /*0858*/ 	.short	0x010a
        /*085a*/ 	.byte	0xff
	.zero		1


	//   ....[117]....
        /*085c*/ 	.word	0x00009020
        /*0860*/ 	.word	0x000000ff
        /*0864*/ 	.word	0x00000000
        /*0868*/ 	.short	0x0101
        /*086a*/ 	.byte	0x04
	.zero		1


	//   ....[118]....
        /*086c*/ 	.word	0x000097d0
        /*0870*/ 	.word	0x00000002
        /*0874*/ 	.word	0x00000000
        /*0878*/ 	.short	0x0101
        /*087a*/ 	.byte	0xff
	.zero		1


	//   ....[119]....
        /*087c*/ 	.word	0x00009a80
        /*0880*/ 	.word	0x000000ff
        /*0884*/ 	.word	0x00000000
        /*0888*/ 	.short	0x0101
        /*088a*/ 	.byte	0x04
	.zero		1


	//   ....[120]....
        /*088c*/ 	.word	0x00009aa0
        /*0890*/ 	.word	0x00000000
        /*0894*/ 	.word	0x00000150
        /*0898*/ 	.short	0x010a
        /*089a*/ 	.byte	0xff
	.zero		1


	//   ....[121]....
        /*089c*/ 	.word	0x00009b00
        /*08a0*/ 	.word	0x00000000
        /*08a4*/ 	.word	0x00000048
        /*08a8*/ 	.short	0x010a
        /*08aa*/ 	.byte	0xff
	.zero		1


	//   ....[122]....
        /*08ac*/ 	.word	0x00009b60
        /*08b0*/ 	.word	0x00000000
        /*08b4*/ 	.word	0x00000048
        /*08b8*/ 	.short	0x010a
        /*08ba*/ 	.byte	0xff
	.zero		1


	//   ....[123]....
        /*08bc*/ 	.word	0x00009bb0
        /*08c0*/ 	.word	0x00000003
        /*08c4*/ 	.word	0x000000e0
        /*08c8*/ 	.short	0x010a
        /*08ca*/ 	.byte	0xff
	.zero		1


	//   ....[124]....
        /*08cc*/ 	.word	0x00009c10
        /*08d0*/ 	.word	0x00000000
        /*08d4*/ 	.word	0x00000000
        /*08d8*/ 	.short	0x010a
        /*08da*/ 	.byte	0xff
	.zero		1


	//   ....[125]....
        /*08dc*/ 	.word	0x00009c70
        /*08e0*/ 	.word	0x00000000
        /*08e4*/ 	.word	0x00000000
        /*08e8*/ 	.short	0x010a
        /*08ea*/ 	.byte	0xff
	.zero		1


	//   ....[126]....
        /*08ec*/ 	.word	0x00009cd0
        /*08f0*/ 	.word	0x00000000
        /*08f4*/ 	.word	0x00000000
        /*08f8*/ 	.short	0x010a
        /*08fa*/ 	.byte	0xff
	.zero		1


	//   ....[127]....
        /*08fc*/ 	.word	0x00009d30
        /*0900*/ 	.word	0x00000000
        /*0904*/ 	.word	0x00000000
        /*0908*/ 	.short	0x010a
        /*090a*/ 	.byte	0xff
	.zero		1


	//   ....[128]....
        /*090c*/ 	.word	0x00009d90
        /*0910*/ 	.word	0x00000000
        /*0914*/ 	.word	0x00000000
        /*0918*/ 	.short	0x010a
        /*091a*/ 	.byte	0xff
	.zero		1


	//   ....[129]....
        /*091c*/ 	.word	0x00009df0
        /*0920*/ 	.word	0x00000000
        /*0924*/ 	.word	0x00000000
        /*0928*/ 	.short	0x010a
        /*092a*/ 	.byte	0xff
	.zero		1


	//   ....[130]....
        /*092c*/ 	.word	0x00009e50
        /*0930*/ 	.word	0x00000000
        /*0934*/ 	.word	0x00000000
        /*0938*/ 	.short	0x010a
        /*093a*/ 	.byte	0xff
	.zero		1


	//   ....[131]....
        /*093c*/ 	.word	0x00009eb0
        /*0940*/ 	.word	0x00000000
        /*0944*/ 	.word	0x00000000
        /*0948*/ 	.short	0x010a
        /*094a*/ 	.byte	0xff
	.zero		1


	//   ....[132]....
        /*094c*/ 	.word	0x00009f00
        /*0950*/ 	.word	0x00000002
        /*0954*/ 	.word	0x00000140
        /*0958*/ 	.short	0x010a
        /*095a*/ 	.byte	0xff
	.zero		1


	//   ....[133]....
        /*095c*/ 	.word	0x00009f60
        /*0960*/ 	.word	0x00000002
        /*0964*/ 	.word	0x000000f0
        /*0968*/ 	.short	0x010a
        /*096a*/ 	.byte	0xff
	.zero		1


	//   ....[134]....
        /*096c*/ 	.word	0x00009fb0
        /*0970*/ 	.word	0x00000002
        /*0974*/ 	.word	0x000000e0
        /*0978*/ 	.short	0x010a
        /*097a*/ 	.byte	0xff
	.zero		1


	//   ....[135]....
        /*097c*/ 	.word	0x0000a010
        /*0980*/ 	.word	0x00000000
        /*0984*/ 	.word	0x000000f0
        /*0988*/ 	.short	0x010a
        /*098a*/ 	.byte	0xff
	.zero		1


	//   ....[136]....
        /*098c*/ 	.word	0x0000a060
        /*0990*/ 	.word	0x00000000
        /*0994*/ 	.word	0x000000e0
        /*0998*/ 	.short	0x010a
        /*099a*/ 	.byte	0xff
	.zero		1


	//   ....[137]....
        /*099c*/ 	.word	0x0000a0c0
        /*09a0*/ 	.word	0x00000003
        /*09a4*/ 	.word	0x00000120
        /*09a8*/ 	.short	0x010a
        /*09aa*/ 	.byte	0xff
	.zero		1


	//   ....[138]....
        /*09ac*/ 	.word	0x0000a120
        /*09b0*/ 	.word	0x00000000
        /*09b4*/ 	.word	0x00000000
        /*09b8*/ 	.short	0x010a
        /*09ba*/ 	.byte	0xff
	.zero		1


	//   ....[139]....
        /*09bc*/ 	.word	0x0000a180
        /*09c0*/ 	.word	0x00000000
        /*09c4*/ 	.word	0x00000000
        /*09c8*/ 	.short	0x010a
        /*09ca*/ 	.byte	0xff
	.zero		1


	//   ....[140]....
        /*09cc*/ 	.word	0x0000a1e0
        /*09d0*/ 	.word	0x00000000
        /*09d4*/ 	.word	0x00000000
        /*09d8*/ 	.short	0x010a
        /*09da*/ 	.byte	0xff
	.zero		1


	//   ....[141]....
        /*09dc*/ 	.word	0x0000a240
        /*09e0*/ 	.word	0x00000000
        /*09e4*/ 	.word	0x00000000
        /*09e8*/ 	.short	0x010a
        /*09ea*/ 	.byte	0xff
	.zero		1


	//   ....[142]....
        /*09ec*/ 	.word	0x0000a2a0
        /*09f0*/ 	.word	0x00000000
        /*09f4*/ 	.word	0x00000000
        /*09f8*/ 	.short	0x010a
        /*09fa*/ 	.byte	0xff
	.zero		1


	//   ....[143]....
        /*09fc*/ 	.word	0x0000a2f0
        /*0a00*/ 	.word	0x00000008
        /*0a04*/ 	.word	0x000000e0
        /*0a08*/ 	.short	0x010a
        /*0a0a*/ 	.byte	0xff
	.zero		1


	//   ....[144]....
        /*0a0c*/ 	.word	0x0000a350
        /*0a10*/ 	.word	0x00000000
        /*0a14*/ 	.word	0x000000d8
        /*0a18*/ 	.short	0x010a
        /*0a1a*/ 	.byte	0xff
	.zero		1


	//   ....[145]....
        /*0a1c*/ 	.word	0x0000a3b0
        /*0a20*/ 	.word	0x00000005
        /*0a24*/ 	.word	0x000000b0
        /*0a28*/ 	.short	0x010a
        /*0a2a*/ 	.byte	0xff
	.zero		1


	//   ....[146]....
        /*0a2c*/ 	.word	0x0000a410
        /*0a30*/ 	.word	0x00000005
        /*0a34*/ 	.word	0x000000b8
        /*0a38*/ 	.short	0x010a
        /*0a3a*/ 	.byte	0xff
	.zero		1


	//   ....[147]....
        /*0a3c*/ 	.word	0x0000a470
        /*0a40*/ 	.word	0x00000005
        /*0a44*/ 	.word	0x000000c0
        /*0a48*/ 	.short	0x010a
        /*0a4a*/ 	.byte	0xff
	.zero		1


	//   ....[148]....
        /*0a4c*/ 	.word	0x0000a4d0
        /*0a50*/ 	.word	0x00000005
        /*0a54*/ 	.word	0x000000c8
        /*0a58*/ 	.short	0x010a
        /*0a5a*/ 	.byte	0xff
	.zero		1


	//   ....[149]....
        /*0a5c*/ 	.word	0x0000a530
        /*0a60*/ 	.word	0x00000000
        /*0a64*/ 	.word	0x000000b0
        /*0a68*/ 	.short	0x010a
        /*0a6a*/ 	.byte	0xff
	.zero		1


	//   ....[150]....
        /*0a6c*/ 	.word	0x0000a590
        /*0a70*/ 	.word	0x00000000
        /*0a74*/ 	.word	0x000000b8
        /*0a78*/ 	.short	0x010a
        /*0a7a*/ 	.byte	0xff
	.zero		1


	//   ....[151]....
        /*0a7c*/ 	.word	0x0000a5f0
        /*0a80*/ 	.word	0x00000000
        /*0a84*/ 	.word	0x000000c0
        /*0a88*/ 	.short	0x010a
        /*0a8a*/ 	.byte	0xff
	.zero		1


	//   ....[152]....
        /*0a8c*/ 	.word	0x0000a640
        /*0a90*/ 	.word	0x00000003
        /*0a94*/ 	.word	0x000000e0
        /*0a98*/ 	.short	0x010a
        /*0a9a*/ 	.byte	0xff
	.zero		1


	//   ....[153]....
        /*0a9c*/ 	.word	0x0000a6a0
        /*0aa0*/ 	.word	0x00000000
        /*0aa4*/ 	.word	0x00000090
        /*0aa8*/ 	.short	0x010a
        /*0aaa*/ 	.byte	0xff
	.zero		1


	//   ....[154]....
        /*0aac*/ 	.word	0x0000a6f0
        /*0ab0*/ 	.word	0x00000062
        /*0ab4*/ 	.word	0x00000100
        /*0ab8*/ 	.short	0x010a
        /*0aba*/ 	.byte	0xff
	.zero		1


	//   ....[155]....
        /*0abc*/ 	.word	0x0000a740
        /*0ac0*/ 	.word	0x00000003
        /*0ac4*/ 	.word	0x00000090
        /*0ac8*/ 	.short	0x010a
        /*0aca*/ 	.byte	0xff
	.zero		1


	//   ....[156]....
        /*0acc*/ 	.word	0x0000a790
        /*0ad0*/ 	.word	0x0000003f
        /*0ad4*/ 	.word	0x00000090
        /*0ad8*/ 	.short	0x010a
        /*0ada*/ 	.byte	0xff
	.zero		1


	//   ....[157]....
        /*0adc*/ 	.word	0x0000a7e0
        /*0ae0*/ 	.word	0x0000006c
        /*0ae4*/ 	.word	0x00000090
        /*0ae8*/ 	.short	0x010a
        /*0aea*/ 	.byte	0xff
	.zero		1


	//----- nvinfo : EIATTR_NUM_MBARRIERS
	.align		4
.L_47:
        /*0aec*/ 	.byte	0x03, 0x38
        /*0aee*/ 	.short	0x002c


	//----- nvinfo : EIATTR_EXIT_INSTR_OFFSETS
	.align		4
        /*0af0*/ 	.byte	0x04, 0x1c
        /*0af2*/ 	.short	(.L_49 - .L_48)


	//   ....[0]....
.L_48:
        /*0af4*/ 	.word	0x00002e30


	//   ....[1]....
        /*0af8*/ 	.word	0x00003340


	//   ....[2]....
        /*0afc*/ 	.word	0x000033a0


	//   ....[3]....
        /*0b00*/ 	.word	0x00004240


	//   ....[4]....
        /*0b04*/ 	.word	0x00005470


	//   ....[5]....
        /*0b08*/ 	.word	0x000054b0


	//   ....[6]....
        /*0b0c*/ 	.word	0x00009960


	//   ....[7]....
        /*0b10*/ 	.word	0x000099e0


	//   ....[8]....
        /*0b14*/ 	.word	0x00009a10


	//   ....[9]....
        /*0b18*/ 	.word	0x00009a90


	//----- nvinfo : EIATTR_MAX_THREADS
	.align		4
.L_49:
        /*0b1c*/ 	.byte	0x04, 0x05
        /*0b1e*/ 	.short	(.L_51 - .L_50)
.L_50:
        /*0b20*/ 	.word	0x00000100
        /*0b24*/ 	.word	0x00000001
        /*0b28*/ 	.word	0x00000001


	//----- nvinfo : EIATTR_CRS_STACK_SIZE
	.align		4
.L_51:
        /*0b2c*/ 	.byte	0x04, 0x1e
        /*0b2e*/ 	.short	(.L_53 - .L_52)
.L_52:
        /*0b30*/ 	.word	0x00000000


	//----- nvinfo : EIATTR_CBANK_PARAM_SIZE
	.align		4
.L_53:
        /*0b34*/ 	.byte	0x03, 0x19
        /*0b36*/ 	.short	0x0800


	//----- nvinfo : EIATTR_PARAM_CBANK
	.align		4
        /*0b38*/ 	.byte	0x04, 0x0a
        /*0b3a*/ 	.short	(.L_55 - .L_54)
	.align		4
.L_54:
        /*0b3c*/ 	.word	index@(.nv.constant0._ZN7cutlass13device_kernelINS_4gemm6kernel13GemmUniversalIN4cute5tupleIJiiiiEEENS1_10collective13CollectiveMmaINS1_35MainloopSm100TmaUmmaWarpSpecializedILi9ELi2ELi4ENS5_IJNS4_1CILi8EEENSA_ILi1EEESC_EEEEENS5_IJNSA_ILi64EEENSA_ILi256EEENSA_ILi32EEEEEENS_10bfloat16_tENS5_IJlSC_lEEESJ_SK_NS4_8TiledMMAINS4_8MMA_AtomIJNS4_20SM100_MMA_F16BF16_SSISJ_SJ_fLi64ELi256ELNS4_4UMMA5MajorE0ELSP_0ELNSO_7ScaleInE0ELSQ_0EEEEEENS4_6LayoutINS5_IJSC_SC_SC_EEENS5_IJNSA_ILi0EEESV_SV_EEEEENS5_IJNS4_10UnderscoreESY_SY_EEEEENS4_13SM90_TMA_LOADENS4_14ComposedLayoutINS4_7SwizzleILi2ELi4ELi3EEENS4_18smem_ptr_flag_bitsILi16EEENST_INS5_IJSB_SH_EEENS5_IJSH_SC_EEEEEEEvNS4_8identityENS4_23SM90_TMA_LOAD_MULTICASTES1A_vS1B_EENS_8epilogue10collective18CollectiveEpilogueINS1E_23Sm100TmaWarpSpecializedILi4ELi2ELi32ELb1ELb0EEEJSI_NS5_IJNST_ISF_SC_EES1J_EEESJ_SK_SJ_SK_NS1E_6fusion15FusionCallbacksIS1I_NS1L_17LinearCombinationISJ_fSJ_fLNS_15FloatRoundStyleE2EEESI_S1K_JEEENS4_5SM1004TMEM4LOAD26SM100_TMEM_LOAD_16dp256b8xES11_NS12_INS13_ILi3ELi4ELi3EEES16_NST_INS5_IJSB_SF_EEENS5_IJSF_SC_EEEEEEENS4_17SM75_U32x4_LDSM_NENS4_14SM90_TMA_STOREES1Z_NS4_17SM90_U32x4_STSM_NENS4_39AutoVectorizingCopyWithAssumedAlignmentILi128EEEEEEvvEEEEvNT_6ParamsE)
        /*0b40*/ 	.short	0x0380
        /*0b42*/ 	.short	0x0800


	//----- nvinfo : EIATTR_SW_WAR
	.align		4
.L_55:
        /*0b44*/ 	.byte	0x04, 0x36
        /*0b46*/ 	.short	(.L_57 - .L_56)
.L_56:
        /*0b48*/ 	.word	0x00000008
.L_57:


//--------------------- .nv.callgraph             --------------------------
	.section	.nv.callgraph,"",@"SHT_CUDA_CALLGRAPH"
	.align	4
	.sectionentsize	8
	.align		4
        /*0000*/ 	.word	0x00000000
	.align		4
        /*0004*/ 	.word	0xffffffff
	.align		4
        /*0008*/ 	.word	index@(_ZN7cutlass13device_kernelINS_4gemm6kernel13GemmUniversalIN4cute5tupleIJiiiiEEENS1_10collective13CollectiveMmaINS1_35MainloopSm100TmaUmmaWarpSpecializedILi9ELi2ELi4ENS5_IJNS4_1CILi8EEENSA_ILi1EEESC_EEEEENS5_IJNSA_ILi64EEENSA_ILi256EEENSA_ILi32EEEEEENS_10bfloat16_tENS5_IJlSC_lEEESJ_SK_NS4_8TiledMMAINS4_8MMA_AtomIJNS4_20SM100_MMA_F16BF16_SSISJ_SJ_fLi64ELi256ELNS4_4UMMA5MajorE0ELSP_0ELNSO_7ScaleInE0ELSQ_0EEEEEENS4_6LayoutINS5_IJSC_SC_SC_EEENS5_IJNSA_ILi0EEESV_SV_EEEEENS5_IJNS4_10UnderscoreESY_SY_EEEEENS4_13SM90_TMA_LOADENS4_14ComposedLayoutINS4_7SwizzleILi2ELi4ELi3EEENS4_18smem_ptr_flag_bitsILi16EEENST_INS5_IJSB_SH_EEENS5_IJSH_SC_EEEEEEEvNS4_8identityENS4_23SM90_TMA_LOAD_MULTICASTES1A_vS1B_EENS_8epilogue10collective18CollectiveEpilogueINS1E_23Sm100TmaWarpSpecializedILi4ELi2ELi32ELb1ELb0EEEJSI_NS5_IJNST_ISF_SC_EES1J_EEESJ_SK_SJ_SK_NS1E_6fusion15FusionCallbacksIS1I_NS1L_17LinearCombinationISJ_fSJ_fLNS_15FloatRoundStyleE2EEESI_S1K_JEEENS4_5SM1004TMEM4LOAD26SM100_TMEM_LOAD_16dp256b8xES11_NS12_INS13_ILi3ELi4ELi3EEES16_NST_INS5_IJSB_SF_EEENS5_IJSF_SC_EEEEEEENS4_17SM75_U32x4_LDSM_NENS4_14SM90_TMA_STOREES1Z_NS4_17SM90_U32x4_STSM_NENS4_39AutoVectorizingCopyWithAssumedAlignmentILi128EEEEEEvvEEEEvNT_6ParamsE)
	.align		4
        /*000c*/ 	.word	index@(__assertfail)
	.align		4
        /*0010*/ 	.word	0x00000000
	.align		4
        /*0014*/ 	.word	0xfffffffe
	.align		4
        /*0018*/ 	.word	0x00000000
	.align		4
        /*001c*/ 	.word	0xfffffffd
	.align		4
        /*0020*/ 	.word	0x00000000
	.align		4
        /*0024*/ 	.word	0xfffffffc


//--------------------- .nv.constant4             --------------------------
	.section	.nv.constant4,"a",@progbits
	.align	8
	.align		8
.nv.constant4:
        /*0000*/ 	.dword	__assertfail
	.align		8
        /*0008*/ 	.dword	__unnamed_1
	.align		8
        /*0010*/ 	.dword	__unnamed_2
	.align		8
        /*0018*/ 	.dword	_ZN40_INTERNAL_65021eb4_4_k_cu_76d2f43b_201524cuda3std3__45__cpo5beginE
	.align		8
        /*0020*/ 	.dword	_ZN40_INTERNAL_65021eb4_4_k_cu_76d2f43b_201524cuda3std3__45__cpo3endE
	.align		8
        /*0028*/ 	.dword	_ZN40_INTERNAL_65021eb4_4_k_cu_76d2f43b_201524cuda3std3__45__cpo6cbeginE
	.align		8
        /*0030*/ 	.dword	_ZN40_INTERNAL_65021eb4_4_k_cu_76d2f43b_201524cuda3std3__45__cpo4cendE
	.align		8
        /*0038*/ 	.dword	_ZN40_INTERNAL_65021eb4_4_k_cu_76d2f43b_201524cuda3std3__442_GLOBAL__N__65021eb4_4_k_cu_76d2f43b_201526ignoreE
	.align		8
        /*0040*/ 	.dword	_ZN40_INTERNAL_65021eb4_4_k_cu_76d2f43b_201524cuda3std3__419piecewise_constructE
	.align		8
        /*0048*/ 	.dword	_ZN40_INTERNAL_65021eb4_4_k_cu_76d2f43b_201524cuda3std3__48in_placeE
	.align		8
        /*0050*/ 	.dword	_ZN40_INTERNAL_65021eb4_4_k_cu_76d2f43b_201524cuda3std6ranges3__45__cpo4swapE
	.align		8
        /*0058*/ 	.dword	_ZN40_INTERNAL_65021eb4_4_k_cu_76d2f43b_201524cuda3std6ranges3__45__cpo9iter_moveE
	.align		8
        /*0060*/ 	.dword	_ZN40_INTERNAL_65021eb4_4_k_cu_76d2f43b_201524cute7productE
	.align		8
        /*0068*/ 	.dword	_ZN40_INTERNAL_65021eb4_4_k_cu_76d2f43b_201524cute1_E
	.align		8
        /*0070*/ 	.dword	$str$25
	.align		8
        /*0078*/ 	.dword	$str$26
	.align		8
        /*0080*/ 	.dword	$str$27
	.align		8
        /*0088*/ 	.dword	$str$28


//--------------------- .text._ZN7cutlass13device_kernelINS_4gemm6kernel13GemmUniversalIN4cute5tupleIJiiiiEEENS1_10collective13CollectiveMmaINS1_35MainloopSm100TmaUmmaWarpSpecializedILi9ELi2ELi4ENS5_IJNS4_1CILi8EEENSA_ILi1EEESC_EEEEENS5_IJNSA_ILi64EEENSA_ILi256EEENSA_ILi32EEEEEENS_10bfloat16_tENS5_IJlSC_lEEESJ_SK_NS4_8TiledMMAINS4_8MMA_AtomIJNS4_20SM100_MMA_F16BF16_SSISJ_SJ_fLi64ELi256ELNS4_4UMMA5MajorE0ELSP_0ELNSO_7ScaleInE0ELSQ_0EEEEEENS4_6LayoutINS5_IJSC_SC_SC_EEENS5_IJNSA_ILi0EEESV_SV_EEEEENS5_IJNS4_10UnderscoreESY_SY_EEEEENS4_13SM90_TMA_LOADENS4_14ComposedLayoutINS4_7SwizzleILi2ELi4ELi3EEENS4_18smem_ptr_flag_bitsILi16EEENST_INS5_IJSB_SH_EEENS5_IJSH_SC_EEEEEEEvNS4_8identityENS4_23SM90_TMA_LOAD_MULTICASTES1A_vS1B_EENS_8epilogue10collective18CollectiveEpilogueINS1E_23Sm100TmaWarpSpecializedILi4ELi2ELi32ELb1ELb0EEEJSI_NS5_IJNST_ISF_SC_EES1J_EEESJ_SK_SJ_SK_NS1E_6fusion15FusionCallbacksIS1I_NS1L_17LinearCombinationISJ_fSJ_fLNS_15FloatRoundStyleE2EEESI_S1K_JEEENS4_5SM1004TMEM4LOAD26SM100_TMEM_LOAD_16dp256b8xES11_NS12_INS13_ILi3ELi4ELi3EEES16_NST_INS5_IJSB_SF_EEENS5_IJSF_SC_EEEEEEENS4_17SM75_U32x4_LDSM_NENS4_14SM90_TMA_STOREES1Z_NS4_17SM90_U32x4_STSM_NENS4_39AutoVectorizingCopyWithAssumedAlignmentILi128EEEEEEvvEEEEvNT_6ParamsE --------------------------
	.section	.text._ZN7cutlass13device_kernelINS_4gemm6kernel13GemmUniversalIN4cute5tupleIJiiiiEEENS1_10collective13CollectiveMmaINS1_35MainloopSm100TmaUmmaWarpSpecializedILi9ELi2ELi4ENS5_IJNS4_1CILi8EEENSA_ILi1EEESC_EEEEENS5_IJNSA_ILi64EEENSA_ILi256EEENSA_ILi32EEEEEENS_10bfloat16_tENS5_IJlSC_lEEESJ_SK_NS4_8TiledMMAINS4_8MMA_AtomIJNS4_20SM100_MMA_F16BF16_SSISJ_SJ_fLi64ELi256ELNS4_4UMMA5MajorE0ELSP_0ELNSO_7ScaleInE0ELSQ_0EEEEEENS4_6LayoutINS5_IJSC_SC_SC_EEENS5_IJNSA_ILi0EEESV_SV_EEEEENS5_IJNS4_10UnderscoreESY_SY_EEEEENS4_13SM90_TMA_LOADENS4_14ComposedLayoutINS4_7SwizzleILi2ELi4ELi3EEENS4_18smem_ptr_flag_bitsILi16EEENST_INS5_IJSB_SH_EEENS5_IJSH_SC_EEEEEEEvNS4_8identityENS4_23SM90_TMA_LOAD_MULTICASTES1A_vS1B_EENS_8epilogue10collective18CollectiveEpilogueINS1E_23Sm100TmaWarpSpecializedILi4ELi2ELi32ELb1ELb0EEEJSI_NS5_IJNST_ISF_SC_EES1J_EEESJ_SK_SJ_SK_NS1E_6fusion15FusionCallbacksIS1I_NS1L_17LinearCombinationISJ_fSJ_fLNS_15FloatRoundStyleE2EEESI_S1K_JEEENS4_5SM1004TMEM4LOAD26SM100_TMEM_LOAD_16dp256b8xES11_NS12_INS13_ILi3ELi4ELi3EEES16_NST_INS5_IJSB_SF_EEENS5_IJSF_SC_EEEEEEENS4_17SM75_U32x4_LDSM_NENS4_14SM90_TMA_STOREES1Z_NS4_17SM90_U32x4_STSM_NENS4_39AutoVectorizingCopyWithAssumedAlignmentILi128EEEEEEvvEEEEvNT_6ParamsE,"ax",@progbits
	.align	128
.text._ZN7cutlass13device_kernelINS_4gemm6kernel13GemmUniversalIN4cute5tupleIJiiiiEEENS1_10collective13CollectiveMmaINS1_35MainloopSm100TmaUmmaWarpSpecializedILi9ELi2ELi4ENS5_IJNS4_1CILi8EEENSA_ILi1EEESC_EEEEENS5_IJNSA_ILi64EEENSA_ILi256EEENSA_ILi32EEEEEENS_10bfloat16_tENS5_IJlSC_lEEESJ_SK_NS4_8TiledMMAINS4_8MMA_AtomIJNS4_20SM100_MMA_F16BF16_SSISJ_SJ_fLi64ELi256ELNS4_4UMMA5MajorE0ELSP_0ELNSO_7ScaleInE0ELSQ_0EEEEEENS4_6LayoutINS5_IJSC_SC_SC_EEENS5_IJNSA_ILi0EEESV_SV_EEEEENS5_IJNS4_10UnderscoreESY_SY_EEEEENS4_13SM90_TMA_LOADENS4_14ComposedLayoutINS4_7SwizzleILi2ELi4ELi3EEENS4_18smem_ptr_flag_bitsILi16EEENST_INS5_IJSB_SH_EEENS5_IJSH_SC_EEEEEEEvNS4_8identityENS4_23SM90_TMA_LOAD_MULTICASTES1A_vS1B_EENS_8epilogue10collective18CollectiveEpilogueINS1E_23Sm100TmaWarpSpecializedILi4ELi2ELi32ELb1ELb0EEEJSI_NS5_IJNST_ISF_SC_EES1J_EEESJ_SK_SJ_SK_NS1E_6fusion15FusionCallbacksIS1I_NS1L_17LinearCombinationISJ_fSJ_fLNS_15FloatRoundStyleE2EEESI_S1K_JEEENS4_5SM1004TMEM4LOAD26SM100_TMEM_LOAD_16dp256b8xES11_NS12_INS13_ILi3ELi4ELi3EEES16_NST_INS5_IJSB_SF_EEENS5_IJSF_SC_EEEEEEENS4_17SM75_U32x4_LDSM_NENS4_14SM90_TMA_STOREES1Z_NS4_17SM90_U32x4_STSM_NENS4_39AutoVectorizingCopyWithAssumedAlignmentILi128EEEEEEvvEEEEvNT_6ParamsE:
        .type           _ZN7cutlass13device_kernelINS_4gemm6kernel13GemmUniversalIN4cute5tupleIJiiiiEEENS1_10collective13CollectiveMmaINS1_35MainloopSm100TmaUmmaWarpSpecializedILi9ELi2ELi4ENS5_IJNS4_1CILi8EEENSA_ILi1EEESC_EEEEENS5_IJNSA_ILi64EEENSA_ILi256EEENSA_ILi32EEEEEENS_10bfloat16_tENS5_IJlSC_lEEESJ_SK_NS4_8TiledMMAINS4_8MMA_AtomIJNS4_20SM100_MMA_F16BF16_SSISJ_SJ_fLi64ELi256ELNS4_4UMMA5MajorE0ELSP_0ELNSO_7ScaleInE0ELSQ_0EEEEEENS4_6LayoutINS5_IJSC_SC_SC_EEENS5_IJNSA_ILi0EEESV_SV_EEEEENS5_IJNS4_10UnderscoreESY_SY_EEEEENS4_13SM90_TMA_LOADENS4_14ComposedLayoutINS4_7SwizzleILi2ELi4ELi3EEENS4_18smem_ptr_flag_bitsILi16EEENST_INS5_IJSB_SH_EEENS5_IJSH_SC_EEEEEEEvNS4_8identityENS4_23SM90_TMA_LOAD_MULTICASTES1A_vS1B_EENS_8epilogue10collective18CollectiveEpilogueINS1E_23Sm100TmaWarpSpecializedILi4ELi2ELi32ELb1ELb0EEEJSI_NS5_IJNST_ISF_SC_EES1J_EEESJ_SK_SJ_SK_NS1E_6fusion15FusionCallbacksIS1I_NS1L_17LinearCombinationISJ_fSJ_fLNS_15FloatRoundStyleE2EEESI_S1K_JEEENS4_5SM1004TMEM4LOAD26SM100_TMEM_LOAD_16dp256b8xES11_NS12_INS13_ILi3ELi4ELi3EEES16_NST_INS5_IJSB_SF_EEENS5_IJSF_SC_EEEEEEENS4_17SM75_U32x4_LDSM_NENS4_14SM90_TMA_STOREES1Z_NS4_17SM90_U32x4_STSM_NENS4_39AutoVectorizingCopyWithAssumedAlignmentILi128EEEEEEvvEEEEvNT_6ParamsE,@function
        .size           _ZN7cutlass13device_kernelINS_4gemm6kernel13GemmUniversalIN4cute5tupleIJiiiiEEENS1_10collective13CollectiveMmaINS1_35MainloopSm100TmaUmmaWarpSpecializedILi9ELi2ELi4ENS5_IJNS4_1CILi8EEENSA_ILi1EEESC_EEEEENS5_IJNSA_ILi64EEENSA_ILi256EEENSA_ILi32EEEEEENS_10bfloat16_tENS5_IJlSC_lEEESJ_SK_NS4_8TiledMMAINS4_8MMA_AtomIJNS4_20SM100_MMA_F16BF16_SSISJ_SJ_fLi64ELi256ELNS4_4UMMA5MajorE0ELSP_0ELNSO_7ScaleInE0ELSQ_0EEEEEENS4_6LayoutINS5_IJSC_SC_SC_EEENS5_IJNSA_ILi0EEESV_SV_EEEEENS5_IJNS4_10UnderscoreESY_SY_EEEEENS4_13SM90_TMA_LOADENS4_14ComposedLayoutINS4_7SwizzleILi2ELi4ELi3EEENS4_18smem_ptr_flag_bitsILi16EEENST_INS5_IJSB_SH_EEENS5_IJSH_SC_EEEEEEEvNS4_8identityENS4_23SM90_TMA_LOAD_MULTICASTES1A_vS1B_EENS_8epilogue10collective18CollectiveEpilogueINS1E_23Sm100TmaWarpSpecializedILi4ELi2ELi32ELb1ELb0EEEJSI_NS5_IJNST_ISF_SC_EES1J_EEESJ_SK_SJ_SK_NS1E_6fusion15FusionCallbacksIS1I_NS1L_17LinearCombinationISJ_fSJ_fLNS_15FloatRoundStyleE2EEESI_S1K_JEEENS4_5SM1004TMEM4LOAD26SM100_TMEM_LOAD_16dp256b8xES11_NS12_INS13_ILi3ELi4ELi3EEES16_NST_INS5_IJSB_SF_EEENS5_IJSF_SC_EEEEEEENS4_17SM75_U32x4_LDSM_NENS4_14SM90_TMA_STOREES1Z_NS4_17SM90_U32x4_STSM_NENS4_39AutoVectorizingCopyWithAssumedAlignmentILi128EEEEEEvvEEEEvNT_6ParamsE,(.L_x_199 - _ZN7cutlass13device_kernelINS_4gemm6kernel13GemmUniversalIN4cute5tupleIJiiiiEEENS1_10collective13CollectiveMmaINS1_35MainloopSm100TmaUmmaWarpSpecializedILi9ELi2ELi4ENS5_IJNS4_1CILi8EEENSA_ILi1EEESC_EEEEENS5_IJNSA_ILi64EEENSA_ILi256EEENSA_ILi32EEEEEENS_10bfloat16_tENS5_IJlSC_lEEESJ_SK_NS4_8TiledMMAINS4_8MMA_AtomIJNS4_20SM100_MMA_F16BF16_SSISJ_SJ_fLi64ELi256ELNS4_4UMMA5MajorE0ELSP_0ELNSO_7ScaleInE0ELSQ_0EEEEEENS4_6LayoutINS5_IJSC_SC_SC_EEENS5_IJNSA_ILi0EEESV_SV_EEEEENS5_IJNS4_10UnderscoreESY_SY_EEEEENS4_13SM90_TMA_LOADENS4_14ComposedLayoutINS4_7SwizzleILi2ELi4ELi3EEENS4_18smem_ptr_flag_bitsILi16EEENST_INS5_IJSB_SH_EEENS5_IJSH_SC_EEEEEEEvNS4_8identityENS4_23SM90_TMA_LOAD_MULTICASTES1A_vS1B_EENS_8epilogue10collective18CollectiveEpilogueINS1E_23Sm100TmaWarpSpecializedILi4ELi2ELi32ELb1ELb0EEEJSI_NS5_IJNST_ISF_SC_EES1J_EEESJ_SK_SJ_SK_NS1E_6fusion15FusionCallbacksIS1I_NS1L_17LinearCombinationISJ_fSJ_fLNS_15FloatRoundStyleE2EEESI_S1K_JEEENS4_5SM1004TMEM4LOAD26SM100_TMEM_LOAD_16dp256b8xES11_NS12_INS13_ILi3ELi4ELi3EEES16_NST_INS5_IJSB_SF_EEENS5_IJSF_SC_EEEEEEENS4_17SM75_U32x4_LDSM_NENS4_14SM90_TMA_STOREES1Z_NS4_17SM90_U32x4_STSM_NENS4_39AutoVectorizingCopyWithAssumedAlignmentILi128EEEEEEvvEEEEvNT_6ParamsE)
        .other          _ZN7cutlass13device_kernelINS_4gemm6kernel13GemmUniversalIN4cute5tupleIJiiiiEEENS1_10collective13CollectiveMmaINS1_35MainloopSm100TmaUmmaWarpSpecializedILi9ELi2ELi4ENS5_IJNS4_1CILi8EEENSA_ILi1EEESC_EEEEENS5_IJNSA_ILi64EEENSA_ILi256EEENSA_ILi32EEEEEENS_10bfloat16_tENS5_IJlSC_lEEESJ_SK_NS4_8TiledMMAINS4_8MMA_AtomIJNS4_20SM100_MMA_F16BF16_SSISJ_SJ_fLi64ELi256ELNS4_4UMMA5MajorE0ELSP_0ELNSO_7ScaleInE0ELSQ_0EEEEEENS4_6LayoutINS5_IJSC_SC_SC_EEENS5_IJNSA_ILi0EEESV_SV_EEEEENS5_IJNS4_10UnderscoreESY_SY_EEEEENS4_13SM90_TMA_LOADENS4_14ComposedLayoutINS4_7SwizzleILi2ELi4ELi3EEENS4_18smem_ptr_flag_bitsILi16EEENST_INS5_IJSB_SH_EEENS5_IJSH_SC_EEEEEEEvNS4_8identityENS4_23SM90_TMA_LOAD_MULTICASTES1A_vS1B_EENS_8epilogue10collective18CollectiveEpilogueINS1E_23Sm100TmaWarpSpecializedILi4ELi2ELi32ELb1ELb0EEEJSI_NS5_IJNST_ISF_SC_EES1J_EEESJ_SK_SJ_SK_NS1E_6fusion15FusionCallbacksIS1I_NS1L_17LinearCombinationISJ_fSJ_fLNS_15FloatRoundStyleE2EEESI_S1K_JEEENS4_5SM1004TMEM4LOAD26SM100_TMEM_LOAD_16dp256b8xES11_NS12_INS13_ILi3ELi4ELi3EEES16_NST_INS5_IJSB_SF_EEENS5_IJSF_SC_EEEEEEENS4_17SM75_U32x4_LDSM_NENS4_14SM90_TMA_STOREES1Z_NS4_17SM90_U32x4_STSM_NENS4_39AutoVectorizingCopyWithAssumedAlignmentILi128EEEEEEvvEEEEvNT_6ParamsE,@"STO_CUDA_ENTRY STV_DEFAULT"
_ZN7cutlass13device_kernelINS_4gemm6kernel13GemmUniversalIN4cute5tupleIJiiiiEEENS1_10collective13CollectiveMmaINS1_35MainloopSm100TmaUmmaWarpSpecializedILi9ELi2ELi4ENS5_IJNS4_1CILi8EEENSA_ILi1EEESC_EEEEENS5_IJNSA_ILi64EEENSA_ILi256EEENSA_ILi32EEEEEENS_10bfloat16_tENS5_IJlSC_lEEESJ_SK_NS4_8TiledMMAINS4_8MMA_AtomIJNS4_20SM100_MMA_F16BF16_SSISJ_SJ_fLi64ELi256ELNS4_4UMMA5MajorE0ELSP_0ELNSO_7ScaleInE0ELSQ_0EEEEEENS4_6LayoutINS5_IJSC_SC_SC_EEENS5_IJNSA_ILi0EEESV_SV_EEEEENS5_IJNS4_10UnderscoreESY_SY_EEEEENS4_13SM90_TMA_LOADENS4_14ComposedLayoutINS4_7SwizzleILi2ELi4ELi3EEENS4_18smem_ptr_flag_bitsILi16EEENST_INS5_IJSB_SH_EEENS5_IJSH_SC_EEEEEEEvNS4_8identityENS4_23SM90_TMA_LOAD_MULTICASTES1A_vS1B_EENS_8epilogue10collective18CollectiveEpilogueINS1E_23Sm100TmaWarpSpecializedILi4ELi2ELi32ELb1ELb0EEEJSI_NS5_IJNST_ISF_SC_EES1J_EEESJ_SK_SJ_SK_NS1E_6fusion15FusionCallbacksIS1I_NS1L_17LinearCombinationISJ_fSJ_fLNS_15FloatRoundStyleE2EEESI_S1K_JEEENS4_5SM1004TMEM4LOAD26SM100_TMEM_LOAD_16dp256b8xES11_NS12_INS13_ILi3ELi4ELi3EEES16_NST_INS5_IJSB_SF_EEENS5_IJSF_SC_EEEEEEENS4_17SM75_U32x4_LDSM_NENS4_14SM90_TMA_STOREES1Z_NS4_17SM90_U32x4_STSM_NENS4_39AutoVectorizingCopyWithAssumedAlignmentILi128EEEEEEvvEEEEvNT_6ParamsE:
[----:B------:R-:W1:Y:S01]  /*0000*/  LDC R1, c[0x0][0x37c] ;  /* 0x0000df00ff017b82 */ /* 0x000e620000000800 */
[----:B------:R-:W2:Y:S01]  /*0010*/  S2R R94, SR_TID.X ;  /* 0x00000000005e7919 */ /* 0x000ea20000002100 */
[----:B------:R-:W3:Y:S01]  /*0020*/  LDCU.64 UR8, c[0x0][0x890] ;  /* 0x00011200ff0877ac */ /* 0x000ee20008000a00 */
[----:B------:R-:W-:Y:S02]  /*0030*/  PRMT R81, RZ, 0x7610, R81 ;  /* 0x00007610ff517816 */ /* 0x000fe40000000051 */
[----:B------:R-:W-:Y:S01]  /*0040*/  ELECT P3, URZ, PT ;  /* 0x0000000000ff782f */ /* 0x000fe20003860000 */
[----:B---3--:R-:W-:-:S04]  /*0050*/  UISETP.NE.U32.AND UP0, UPT, UR8, URZ, UPT ;  /* 0x000000ff0800728c */ /* 0x008fc8000bf05070 */
[----:B------:R-:W-:Y:S01]  /*0060*/  UISETP.NE.AND.EX UP0, UPT, UR9, URZ, UPT, UP0 ;  /* 0x000000ff0900728c */ /* 0x000fe2000bf05300 */
[----:B--2---:R-:W-:-:S05]  /*0070*/  SHF.R.U32.HI R82, RZ, 0x5, R94 ;  /* 0x00000005ff527819 */ /* 0x004fca000001165e */
[----:B------:R-:W2:Y:S02]  /*0080*/  SHFL.IDX PT, R0, R82, RZ, 0x1f ;  /* 0x00001fff52007589 */ /* 0x000ea400000e0000 */
[----:B--2---:R-:W-:Y:S01]  /*0090*/  R2UR UR18, R0 ;  /* 0x00000000001272ca */ /* 0x004fe200000e0000 */
[----:B-1----:R-:W-:-:S14]  /*00a0*/  BRA.U UP0, `(.L_x_0) ;  /* 0x0000000100307547 */ /* 0x002fdc000b800000 */
[----:B------:R-:W1:Y:S02]  /*00b0*/  LDCU.64 UR4, c[0x0][0x888] ;  /* 0x00011100ff0477ac */ /* 0x000e640008000a00 */
[----:B-1----:R-:W-:-:S04]  /*00c0*/  UISETP.NE.U32.AND UP0, UPT, UR4, URZ, UPT ;  /* 0x000000ff0400728c */ /* 0x002fc8000bf05070 */
[----:B------:R-:W-:-:S09]  /*00d0*/  UISETP.NE.AND.EX UP0, UPT, UR5, URZ, UPT, UP0 ;  /* 0x000000ff0500728c */ /* 0x000fd2000bf05300 */
[----:B------:R-:W-:Y:S05]  /*00e0*/  BRA.U !UP0, `(.L_x_1) ;  /* 0x0000000108147547 */ /* 0x000fea000b800000 */
[----:B------:R-:W1:Y:S01]  /*00f0*/  LDC.64 R2, c[0x0][0x888] ;  /* 0x00022200ff027b82 */ /* 0x000e620000000a00 */
[----:B------:R-:W1:Y:S02]  /*0100*/  LDCU.64 UR4, c[0x0][0x358] ;  /* 0x00006b00ff0477ac */ /* 0x000e640008000a00 */
[----:B-1----:R1:W5:Y:S01]  /*0110*/  LDG.E R41, desc[UR4][R2.64] ;  /* 0x0000000402297981 */ /* 0x002362000c1e1900 */
[----:B------:R-:W-:Y:S01]  /*0120*/  HFMA2 R81, -RZ, RZ, 0, 5.9604644775390625e-08 ;  /* 0x00000001ff517431 */ /* 0x000fe200000001ff */
[----:B------:R-:W-:Y:S05]  /*0130*/  BRA `(.L_x_0) ;  /* 0x00000000000c7947 */ /* 0x000fea0003800000 */
.L_x_1:
[----:B------:R-:W1:Y:S01]  /*0140*/  LDCU UR4, c[0x0][0x880] ;  /* 0x00011000ff0477ac */ /* 0x000e620008000800 */
[----:B------:R-:W-:Y:S01]  /*0150*/  HFMA2 R81, -RZ, RZ, 0, 5.9604644775390625e-08 ;  /* 0x00000001ff517431 */ /* 0x000fe200000001ff */
[----:B-1----:R-:W-:-:S07]  /*0160*/  MOV R41, UR4 ;  /* 0x0000000400297c02 */ /* 0x002fce0008000f00 */
.L_x_0:
[----:B------:R-:W2:Y:S02]  /*0170*/  LDCU.64 UR4, c[0x0][0x8b0] ;  /* 0x00011600ff0477ac */ /* 0x000ea40008000a00 */
[----:B--2---:R-:W-:-:S04]  /*0180*/  UISETP.NE.U32.AND UP0, UPT, UR4, URZ, UPT ;  /* 0x000000ff0400728c */ /* 0x004fc8000bf05070 */
[----:B------:R-:W-:-:S09]  /*0190*/  UISETP.NE.AND.EX UP0, UPT, UR5, URZ, UPT, UP0 ;  /* 0x000000ff0500728c */ /* 0x000fd2000bf05300 */
[----:B------:R-:W-:Y:S05]  /*01a0*/  BRA.U UP0, `(.L_x_2) ;  /* 0x0000000100287547 */ /* 0x000fea000b800000 */
[----:B------:R-:W2:Y:S02]  /*01b0*/  LDCU.64 UR4, c[0x0][0x8a8] ;  /* 0x00011500ff0477ac */ /* 0x000ea40008000a00 */
[----:B--2---:R-:W-:-:S04]  /*01c0*/  UISETP.NE.U32.AND UP0, UPT, UR4, URZ, UPT ;  /* 0x000000ff0400728c */ /* 0x004fc8000bf05070 */
[----:B------:R-:W-:-:S09]  /*01d0*/  UISETP.NE.AND.EX UP0, UPT, UR5, URZ, UPT, UP0 ;  /* 0x000000ff0500728c */ /* 0x000fd2000bf05300 */
[----:B------:R-:W-:Y:S05]  /*01e0*/  BRA.U !UP0, `(.L_x_3) ;  /* 0x0000000108107547 */ /* 0x000fea000b800000 */
[----:B------:R-:W2:Y:S01]  /*01f0*/  LDC.64 R38, c[0x0][0x8a8] ;  /* 0x00022a00ff267b82 */ /* 0x000ea20000000a00 */
[----:B------:R-:W2:Y:S02]  /*0200*/  LDCU.64 UR4, c[0x0][0x358] ;  /* 0x00006b00ff0477ac */ /* 0x000ea40008000a00 */
[----:B--2---:R2:W5:Y:S01]  /*0210*/  LDG.E R38, desc[UR4][R38.64] ;  /* 0x0000000426267981 */ /* 0x004562000c1e1900 */
[----:B------:R-:W-:Y:S05]  /*0220*/  BRA `(.L_x_2) ;  /* 0x0000000000087947 */ /* 0x000fea0003800000 */
.L_x_3:
[----:B------:R-:W2:Y:S02]  /*0230*/  LDCU UR4, c[0x0][0x8a0] ;  /* 0x00011400ff0477ac */ /* 0x000ea40008000800 */
[----:B--2---:R-:W-:Y:S02]  /*0240*/  MOV R38, UR4 ;  /* 0x0000000400267c02 */ /* 0x004fe40008000f00 */
.L_x_2:
[----:B------:R-:W-:Y:S01]  /*0250*/  IMAD.U32 R0, RZ, RZ, UR18 ;  /* 0x00000012ff007e24 */ /* 0x000fe2000f8e00ff */
[----:B------:R-:W-:Y:S04]  /*0260*/  BSSY.RECONVERGENT B0, `(.L_x_4) ;  /* 0x000000c000007945 */ /* 0x000fe80003800200 */
[C---:B------:R-:W-:Y:S02]  /*0270*/  ISETP.NE.OR P1, PT, R0.reuse, 0x1, !P3 ;  /* 0x000000010000780c */ /* 0x040fe40005f25670 */
[----:B------:R-:W-:-:S11]  /*0280*/  ISETP.NE.OR P0, PT, R0, 0x3, !P3 ;  /* 0x000000030000780c */ /* 0x000fd60005f05670 */
[----:B------:R-:W-:Y:S05]  /*0290*/  @P1 BRA `(.L_x_5) ;  /* 0x0000000000201947 */ /* 0x000fea0003800000 */
[----:B------:R-:W3:Y:S02]  /*02a0*/  LDCU.64 UR4, c[0x0][0x348] ;  /* 0x00006900ff0477ac */ /* 0x000ee40008000a00 */
[----:B---3--:R-:W-:Y:S02]  /*02b0*/  UIADD3 UR6, UP1, UPT, UR4, 0x80, URZ ;  /* 0x0000008004067890 */ /* 0x008fe4000ff3e0ff */
[----:B------:R-:W-:Y:S02]  /*02c0*/  UIADD3 UR4, UP0, UPT, UR4, 0x180, URZ ;  /* 0x0000018004047890 */ /* 0x000fe4000ff1e0ff */
[----:B------:R-:W-:Y:S02]  /*02d0*/  UIADD3.X UR7, UPT, UPT, URZ, UR5, URZ, UP1, !UPT ;  /* 0x00000005ff077290 */ /* 0x000fe40008ffe4ff */
[----:B------:R-:W-:-:S07]  /*02e0*/  UIADD3.X UR5, UPT, UPT, URZ, UR5, URZ, UP0, !UPT ;  /* 0x00000005ff057290 */ /* 0x000fce00087fe4ff */
[----:B------:R3:W-:Y:S02]  /*02f0*/  UTMACCTL.PF [UR6] ;  /* 0x00000000060079b9 */ /* 0x0007e40008040000 */
[----:B------:R3:W-:Y:S02]  /*0300*/  UTMACCTL.PF [UR4] ;  /* 0x00000000040079b9 */ /* 0x0007e40008040000 */
[----:B---3--:R-:W-:Y:S01]  /*0310*/  NOP ;  /* 0x0000000000007918 */ /* 0x008fe20000000000 */
.L_x_5:
[----:B------:R-:W-:Y:S05]  /*0320*/  BSYNC.RECONVERGENT B0 ;  /* 0x0000000000007941 */ /* 0x000fea0003800200 */
.L_x_4:
[----:B------:R-:W-:Y:S04]  /*0330*/  BSSY.RECONVERGENT B0, `(.L_x_6) ;  /* 0x000000a000007945 */ /* 0x000fe80003800200 */
        /* <DEDUP_REMOVED lines=9> */
.L_x_7:
[----:B------:R-:W-:Y:S05]  /*03d0*/  BSYNC.RECONVERGENT B0 ;  /* 0x0000000000007941 */ /* 0x000fea0003800200 */
.L_x_6:
[----:B------:R-:W3:Y:S01]  /*03e0*/  LDCU.64 UR4, c[0x0][0x888] ;  /* 0x00011100ff0477ac */ /* 0x000ee20008000a00 */
[----:B------:R-:W-:Y:S02]  /*03f0*/  UISETP.EQ.U32.AND UP2, UPT, UR8, URZ, UPT ;  /* 0x000000ff0800728c */ /* 0x000fe4000bf42070 */
[----:B------:R-:W-:Y:S02]  /*0400*/  UPLOP3.LUT UP3, UPT, UPT, UPT, UPT, 0x80, 0x8 ;  /* 0x000000000008789c */ /* 0x000fe40003f6f070 */
[----:B---3--:R-:W-:-:S04]  /*0410*/  UISETP.NE.U32.AND UP0, UPT, UR4, URZ, UPT ;  /* 0x000000ff0400728c */ /* 0x008fc8000bf05070 */
[----:B------:R-:W-:-:S04]  /*0420*/  UISETP.NE.AND.EX UP1, UPT, UR5, URZ, UPT, UP0 ;  /* 0x000000ff0500728c */ /* 0x000fc8000bf25300 */
[----:B------:R-:W-:-:S04]  /*0430*/  UISETP.EQ.OR.EX UP4, UPT, UR9, URZ, !UP1, UP2 ;  /* 0x000000ff0900728c */ /* 0x000fc8000cf82720 */
[----:B------:R-:W-:-:S06]  /*0440*/  UP2UR UR4, UPR, URZ, 0x10 ;  /* 0x00000010ff047883 */ /* 0x000fcc0008000000 */
[----:B------:R-:W-:Y:S01]  /*0450*/  MOV R85, UR4 ;  /* 0x0000000400557c02 */ /* 0x000fe20008000f00 */
[----:B------:R-:W-:Y:S06]  /*0460*/  BRA.U !UP4, `(.L_x_8) ;  /* 0x000000010c207547 */ /* 0x000fec000b800000 */
[----:B------:R-:W-:Y:S01]  /*0470*/  UISETP.NE.U32.AND UP2, UPT, UR8, URZ, UPT ;  /* 0x000000ff0800728c */ /* 0x000fe2000bf45070 */
[----:B-----5:R-:W-:Y:S01]  /*0480*/  FSETP.NEU.AND P0, PT, R41, RZ, PT ;  /* 0x000000ff2900720b */ /* 0x020fe20003f0d000 */
[----:B------:R-:W-:Y:S02]  /*0490*/  USEL UR4, URZ, 0xffffffff, UP1 ;  /* 0xffffffffff047887 */ /* 0x000fe40008800000 */
[----:B------:R-:W-:-:S10]  /*04a0*/  UISETP.NE.AND.EX UP2, UPT, UR9, URZ, UPT, UP2 ;  /* 0x000000ff0900728c */ /* 0x000fd4000bf45320 */
[----:B------:R-:W-:Y:S01]  /*04b0*/  VOTEU.ANY UP0, P0 ;  /* 0x0000000000ff7886 */ /* 0x000fe20000000100 */
[----:B------:R-:W-:-:S04]  /*04c0*/  @!UP2 USEL UR4, URZ, 0xffffffff, UP0 ;  /* 0xffffffffff04a887 */ /* 0x000fc80008000000 */
[----:B------:R-:W-:-:S04]  /*04d0*/  ULOP3.LUT UR4, UR4, 0x1, URZ, 0xc0, !UPT ;  /* 0x0000000104047892 */ /* 0x000fc8000f8ec0ff */
[----:B------:R-:W-:-:S11]  /*04e0*/  UISETP.NE.U32.AND UP3, UPT, UR4, 0x1, UPT ;  /* 0x000000010400788c */ /* 0x000fd6000bf65070 */
.L_x_8:
[----:B-1----:R-:W1:Y:S02]  /*04f0*/  SHFL.IDX PT, R2, R82, RZ, 0x1f ;  /* 0x00001fff52027589 */ /* 0x002e6400000e0000 */
[----:B-1----:R-:W-:-:S13]  /*0500*/  ISETP.NE.AND P0, PT, R2, RZ, PT ;  /* 0x000000ff0200720c */ /* 0x002fda0003f05270 */
[----:B------:R-:W-:Y:S05]  /*0510*/  @P0 BRA `(.L_x_9) ;  /* 0x00000000008c0947 */ /* 0x000fea0003800000 */
[----:B------:R-:W-:Y:S01]  /*0520*/  ELECT P0, URZ, PT ;  /* 0x0000000000ff782f */ /* 0x000fe20003800000 */
[----:B------:R-:W-:-:S12]  /*0530*/  BSSY.RECONVERGENT B0, `(.L_x_9) ;  /* 0x0000021000007945 */ /* 0x000fd80003800200 */
[----:B------:R-:W-:Y:S05]  /*0540*/  @!P0 BRA `(.L_x_10) ;  /* 0x00000000007c8947 */ /* 0x000fea0003800000 */
[----:B------:R-:W1:Y:S01]  /*0550*/  S2UR UR4, SR_CgaCtaId ;  /* 0x00000000000479c3 */ /* 0x000e620000008800 */
[----:B------:R-:W-:Y:S01]  /*0560*/  UMOV UR5, 0x400 ;  /* 0x0000040000057882 */ /* 0x000fe20000000000 */
[----:B------:R-:W-:Y:S01]  /*0570*/  UMOV UR8, 0x1 ;  /* 0x0000000100087882 */ /* 0x000fe20000000000 */
[----:B------:R-:W-:Y:S01]  /*0580*/  UMOV UR6, 0x8 ;  /* 0x0000000800067882 */ /* 0x000fe20000000000 */
[----:B------:R-:W-:-:S04]  /*0590*/  UIADD3 UR8, UPT, UPT, -UR8, 0x100000, URZ ;  /* 0x0010000008087890 */ /* 0x000fc8000fffe1ff */
[----:B------:R-:W-:Y:S02]  /*05a0*/  USHF.L.U32 UR9, UR8, 0xb, URZ ;  /* 0x0000000b08097899 */ /* 0x000fe400080006ff */
[----:B------:R-:W-:Y:S02]  /*05b0*/  USHF.L.U32 UR8, UR8, 0x1, URZ ;  /* 0x0000000108087899 */ /* 0x000fe400080006ff */
[----:B------:R-:W-:-:S04]  /*05c0*/  UIADD3 UR6, UPT, UPT, -UR6, 0x100000, URZ ;  /* 0x0010000006067890 */ /* 0x000fc8000fffe1ff */
[----:B------:R-:W-:Y:S02]  /*05d0*/  USHF.L.U32 UR7, UR6, 0xb, URZ ;  /* 0x0000000b06077899 */ /* 0x000fe400080006ff */
[----:B------:R-:W-:Y:S02]  /*05e0*/  USHF.L.U32 UR6, UR6, 0x1, URZ ;  /* 0x0000000106067899 */ /* 0x000fe400080006ff */
[----:B-1----:R-:W-:Y:S01]  /*05f0*/  ULEA UR4, UR4, UR5, 0x18 ;  /* 0x0000000504047291 */ /* 0x002fe2000f8ec0ff */
[----:B------:R-:W1:Y:S11]  /*0600*/  FENCE.VIEW.ASYNC.S ;  /* 0x00000000000073c6 */ /* 0x000e760000000000 */
[----:B-1----:R1:W3:Y:S01]  /*0610*/  SYNCS.EXCH.64 URZ, [UR4], UR8 ;  /* 0x0000000804ff75b2 */ /* 0x0022e20008000100 */
[----:B------:R1:W4:Y:S01]  /*0620*/  SYNCS.EXCH.64 URZ, [UR4+0x48], UR6 ;  /* 0x0000480604ff75b2 */ /* 0x0003220008000100 */
[----:B------:R1:W1:Y:S01]  /*0630*/  SYNCS.EXCH.64 URZ, [UR4+0x8], UR8 ;  /* 0x0000080804ff75b2 */ /* 0x0002620008000100 */
        /* <DEDUP_REMOVED lines=15> */
[----:B------:R-:W-:Y:S01]  /*0730*/  NOP ;  /* 0x0000000000007918 */ /* 0x000fe20000000000 */
.L_x_10:
[----:B-1----:R-:W-:Y:S05]  /*0740*/  BSYNC.RECONVERGENT B0 ;  /* 0x0000000000007941 */ /* 0x002fea0003800200 */
.L_x_9:
[----:B------:R-:W1:Y:S01]  /*0750*/  SHFL.IDX PT, R2, R82, RZ, 0x1f ;  /* 0x00001fff52027589 */ /* 0x000e6200000e0000 */
[----:B------:R-:W-:Y:S01]  /*0760*/  NOP ;  /* 0x0000000000007918 */ /* 0x000fe20000000000 */
[----:B-1----:R-:W-:-:S13]  /*0770*/  ISETP.NE.AND P0, PT, R2, 0x1, PT ;  /* 0x000000010200780c */ /* 0x002fda0003f05270 */
[----:B------:R-:W-:Y:S05]  /*0780*/  @P0 BRA `(.L_x_11) ;  /* 0x0000000000580947 */ /* 0x000fea0003800000 */
        /* <DEDUP_REMOVED lines=9> */
[----:B------:R-:W-:Y:S01]  /*0820*/  USHF.L.U32 UR6, UR6, 0x1, URZ ;  /* 0x0000000106067899 */ /* 0x000fe200080006ff */
[----:B------:R-:W-:Y:S01]  /*0830*/  ELECT P0, URZ, PT ;  /* 0x0000000000ff782f */ /* 0x000fe20003800000 */
[----:B-1----:R-:W-:Y:S01]  /*0840*/  ULEA UR4, UR4, UR5, 0x18 ;  /* 0x0000000504047291 */ /* 0x002fe2000f8ec0ff */
[----:B------:R-:W1:Y:S11]  /*0850*/  FENCE.VIEW.ASYNC.S ;  /* 0x00000000000073c6 */ /* 0x000e760000000000 */
[----:B-1----:R1:W1:Y:S01]  /*0860*/  SYNCS.EXCH.64 URZ, [UR4+0x90], UR8 ;  /* 0x0000900804ff75b2 */ /* 0x0022620008000100 */
        /* <DEDUP_REMOVED lines=8> */
.L_x_11:
[----:B------:R-:W2:Y:S01]  /*08f0*/  SHFL.IDX PT, R2, R82, RZ, 0x1f ;  /* 0x00001fff52027589 */ /* 0x000ea200000e0000 */
[----:B------:R-:W-:Y:S01]  /*0900*/  NOP ;  /* 0x0000000000007918 */ /* 0x000fe20000000000 */
[----:B--2---:R-:W-:-:S13]  /*0910*/  ISETP.NE.AND P0, PT, R2, 0x3, PT ;  /* 0x000000030200780c */ /* 0x004fda0003f05270 */
[----:B------:R-:W-:Y:S05]  /*0920*/  @P0 BRA `(.L_x_12) ;  /* 0x0000000000300947 */ /* 0x000fea0003800000 */
[----:B-1----:R-:W1:Y:S01]  /*0930*/  S2UR UR4, SR_CgaCtaId ;  /* 0x00000000000479c3 */ /* 0x002e620000008800 */
[----:B------:R-:W-:Y:S01]  /*0940*/  UMOV UR6, 0x400 ;  /* 0x0000040000067882 */ /* 0x000fe20000000000 */
[----:B------:R-:W-:Y:S01]  /*0950*/  UMOV UR5, 0x20 ;  /* 0x0000002000057882 */ /* 0x000fe20000000000 */
[----:B------:R-:W-:Y:S01]  /*0960*/  ELECT P0, URZ, PT ;  /* 0x0000000000ff782f */ /* 0x000fe20003800000 */
[----:B-1----:R-:W-:Y:S02]  /*0970*/  ULEA UR6, UR4, UR6, 0x18 ;  /* 0x0000000604067291 */ /* 0x002fe4000f8ec0ff */
[----:B------:R-:W-:-:S04]  /*0980*/  UIADD3 UR4, UPT, UPT, -UR5, 0x100000, URZ ;  /* 0x0010000005047890 */ /* 0x000fc8000fffe1ff */
[----:B------:R-:W-:Y:S02]  /*0990*/  USHF.L.U32 UR5, UR4, 0xb, URZ ;  /* 0x0000000b04057899 */ /* 0x000fe400080006ff */
[----:B------:R-:W-:Y:S01]  /*09a0*/  USHF.L.U32 UR4, UR4, 0x1, URZ ;  /* 0x0000000104047899 */ /* 0x000fe200080006ff */
[----:B------:R-:W1:Y:S11]  /*09b0*/  FENCE.VIEW.ASYNC.S ;  /* 0x00000000000073c6 */ /* 0x000e760000000000 */
[----:B-1----:R2:W1:Y:S01]  /*09c0*/  SYNCS.EXCH.64 URZ, [UR6+0xd0], UR4 ;  /* 0x0000d00406ff75b2 */ /* 0x0024620008000100 */
[----:B------:R2:W1:Y:S02]  /*09d0*/  SYNCS.EXCH.64 URZ, [UR6+0xd8], UR4 ;  /* 0x0000d80406ff75b2 */ /* 0x0004640008000100 */
[----:B--2---:R-:W-:Y:S01]  /*09e0*/  NOP ;  /* 0x0000000000007918 */ /* 0x004fe20000000000 */
.L_x_12:
[----:B------:R-:W2:Y:S01]  /*09f0*/  SHFL.IDX PT, R2, R82, RZ, 0x1f ;  /* 0x00001fff52027589 */ /* 0x000ea200000e0000 */
[----:B------:R-:W-:Y:S01]  /*0a00*/  NOP ;  /* 0x0000000000007918 */ /* 0x000fe20000000000 */
[----:B--2---:R-:W-:-:S13]  /*0a10*/  ISETP.NE.AND P0, PT, R2, 0x4, PT ;  /* 0x000000040200780c */ /* 0x004fda0003f05270 */
[----:B------:R-:W-:Y:S05]  /*0a20*/  @P0 BRA `(.L_x_13) ;  /* 0x00000000004c0947 */ /* 0x000fea0003800000 */
[----:B-1----:R-:W1:Y:S01]  /*0a30*/  S2UR UR6, SR_CgaCtaId ;  /* 0x00000000000679c3 */ /* 0x002e620000008800 */
[----:B------:R-:W-:Y:S01]  /*0a40*/  UMOV UR4, 0x720 ;  /* 0x0000072000047882 */ /* 0x000fe20000000000 */
[----:B------:R-:W-:Y:S01]  /*0a50*/  UMOV UR5, 0x400 ;  /* 0x0000040000057882 */ /* 0x000fe20000000000 */
[----:B------:R-:W-:Y:S01]  /*0a60*/  USEL UR4, UR4, 0x620, UP3 ;  /* 0x0000062004047887 */ /* 0x000fe20009800000 */
[----:B------:R-:W-:Y:S01]  /*0a70*/  UMOV UR8, 0x1 ;  /* 0x0000000100087882 */ /* 0x000fe20000000000 */
[----:B------:R-:W-:Y:S01]  /*0a80*/  ELECT P0, URZ, PT ;  /* 0x0000000000ff782f */ /* 0x000fe20003800000 */
[----:B------:R-:W-:-:S04]  /*0a90*/  UIADD3 UR8, UPT, UPT, -UR8, 0x100000, URZ ;  /* 0x0010000008087890 */ /* 0x000fc8000fffe1ff */
[----:B------:R-:W-:Y:S02]  /*0aa0*/  USHF.L.U32 UR9, UR8, 0xb, URZ ;  /* 0x0000000b08097899 */ /* 0x000fe400080006ff */
[----:B------:R-:W-:Y:S02]  /*0ab0*/  USHF.L.U32 UR8, UR8, 0x1, URZ ;  /* 0x0000000108087899 */ /* 0x000fe400080006ff */
[----:B-1----:R-:W-:Y:S02]  /*0ac0*/  ULEA UR6, UR6, UR5, 0x18 ;  /* 0x0000000506067291 */ /* 0x002fe4000f8ec0ff */
[----:B------:R-:W-:-:S04]  /*0ad0*/  UIADD3 UR4, UPT, UPT, -UR4, 0x100000, URZ ;  /* 0x0010000004047890 */ /* 0x000fc8000fffe1ff */
[----:B------:R-:W-:Y:S02]  /*0ae0*/  USHF.L.U32 UR5, UR4, 0xb, URZ ;  /* 0x0000000b04057899 */ /* 0x000fe400080006ff */
[----:B------:R-:W-:Y:S01]  /*0af0*/  USHF.L.U32 UR4, UR4, 0x1, URZ ;  /* 0x0000000104047899 */ /* 0x000fe200080006ff */
[----:B------:R-:W1:Y:S03]  /*0b00*/  FENCE.VIEW.ASYNC.S ;  /* 0x00000000000073c6 */ /* 0x000e660000000000 */
[----:B-1----:R2:W1:Y:S08]  /*0b10*/  SYNCS.EXCH.64 URZ, [UR6+0xe0], UR8 ;  /* 0x0000e00806ff75b2 */ /* 0x0024700008000100 */
[----:B------:R2:W1:Y:S01]  /*0b20*/  SYNCS.EXCH.64 URZ, [UR6+0xf0], UR4 ;  /* 0x0000f00406ff75b2 */ /* 0x0004620008000100 */
[----:B------:R2:W1:Y:S01]  /*0b30*/  SYNCS.EXCH.64 URZ, [UR6+0xe8], UR8 ;  /* 0x0000e80806ff75b2 */ /* 0x0004620008000100 */
[----:B------:R2:W1:Y:S02]  /*0b40*/  SYNCS.EXCH.64 URZ, [UR6+0xf8], UR4 ;  /* 0x0000f80406ff75b2 */ /* 0x0004640008000100 */
[----:B--2---:R-:W-:Y:S01]  /*0b50*/  NOP ;  /* 0x0000000000007918 */ /* 0x004fe20000000000 */
.L_x_13:
[----:B------:R-:W2:Y:S01]  /*0b60*/  SHFL.IDX PT, R2, R82, RZ, 0x1f ;  /* 0x00001fff52027589 */ /* 0x000ea200000e0000 */
[----:B------:R-:W-:Y:S01]  /*0b70*/  NOP ;  /* 0x0000000000007918 */ /* 0x000fe20000000000 */
[----:B--2---:R-:W-:-:S13]  /*0b80*/  ISETP.NE.AND P0, PT, R2, 0x5, PT ;  /* 0x000000050200780c */ /* 0x004fda0003f05270 */
[----:B------:R-:W-:Y:S05]  /*0b90*/  @P0 BRA `(.L_x_14) ;  /* 0x0000000000580947 */ /* 0x000fea0003800000 */
[----:B-1----:R-:W1:Y:S01]  /*0ba0*/  S2UR UR4, SR_CgaCtaId ;  /* 0x00000000000479c3 */ /* 0x002e620000008800 */
        /* <DEDUP_REMOVED lines=19> */
[----:B------:R2:W1:Y:S02]  /*0ce0*/  SYNCS.EXCH.64 URZ, [UR4+0x138], UR6 ;  /* 0x0001380604ff75b2 */ /* 0x0004640008000100 */
[----:B--2---:R-:W-:Y:S01]  /*0cf0*/  NOP ;  /* 0x0000000000007918 */ /* 0x004fe20000000000 */
.L_x_14:
[----:B------:R-:W2:Y:S01]  /*0d00*/  SHFL.IDX PT, R2, R82, RZ, 0x1f ;  /* 0x00001fff52027589 */ /* 0x000ea200000e0000 */
[----:B------:R-:W-:Y:S01]  /*0d10*/  NOP ;  /* 0x0000000000007918 */ /* 0x000fe20000000000 */
[----:B--2---:R-:W-:-:S13]  /*0d20*/  ISETP.NE.AND P0, PT, R2, 0x3, PT ;  /* 0x000000030200780c */ /* 0x004fda0003f05270 */
[----:B------:R-:W-:Y:S05]  /*0d30*/  @P0 BRA `(.L_x_15) ;  /* 0x0000000000380947 */ /* 0x000fea0003800000 */
[----:B------:R-:W2:Y:S01]  /*0d40*/  S2UR UR5, SR_CgaCtaId ;  /* 0x00000000000579c3 */ /* 0x000ea20000008800 */
[----:B-1----:R-:W-:Y:S01]  /*0d50*/  UMOV UR4, 0x400 ;  /* 0x0000040000047882 */ /* 0x002fe20000000000 */
[----:B------:R-:W-:Y:S01]  /*0d60*/  UMOV UR6, 0x20 ;  /* 0x0000002000067882 */ /* 0x000fe20000000000 */
[----:B------:R-:W-:Y:S01]  /*0d70*/  ELECT P0, URZ, PT ;  /* 0x0000000000ff782f */ /* 0x000fe20003800000 */
[----:B------:R-:W-:-:S04]  /*0d80*/  UIADD3 UR6, UPT, UPT, -UR6, 0x100000, URZ ;  /* 0x0010000006067890 */ /* 0x000fc8000fffe1ff */
[----:B------:R-:W-:Y:S02]  /*0d90*/  USHF.L.U32 UR7, UR6, 0xb, URZ ;  /* 0x0000000b06077899 */ /* 0x000fe400080006ff */
[----:B------:R-:W-:Y:S02]  /*0da0*/  USHF.L.U32 UR6, UR6, 0x1, URZ ;  /* 0x0000000106067899 */ /* 0x000fe400080006ff */
[----:B--2---:R-:W-:Y:S01]  /*0db0*/  ULEA UR4, UR5, UR4, 0x18 ;  /* 0x0000000405047291 */ /* 0x004fe2000f8ec0ff */
[----:B------:R-:W1:Y:S11]  /*0dc0*/  FENCE.VIEW.ASYNC.S ;  /* 0x00000000000073c6 */ /* 0x000e760000000000 */
[----:B-1----:R2:W1:Y:S01]  /*0dd0*/  SYNCS.EXCH.64 URZ, [UR4+0x140], UR6 ;  /* 0x0001400604ff75b2 */ /* 0x0024620008000100 */
[----:B------:R2:W1:Y:S01]  /*0de0*/  SYNCS.EXCH.64 URZ, [UR4+0x150], UR6 ;  /* 0x0001500604ff75b2 */ /* 0x0004620008000100 */
[----:B------:R2:W1:Y:S01]  /*0df0*/  SYNCS.EXCH.64 URZ, [UR4+0x148], UR6 ;  /* 0x0001480604ff75b2 */ /* 0x0004620008000100 */
[----:B------:R2:W1:Y:S02]  /*0e00*/  SYNCS.EXCH.64 URZ, [UR4+0x158], UR6 ;  /* 0x0001580604ff75b2 */ /* 0x0004640008000100 */
[----:B--2---:R-:W-:Y:S01]  /*0e10*/  NOP ;  /* 0x0000000000007918 */ /* 0x004fe20000000000 */
.L_x_15:
[----:B-1----:R-:W1:Y:S01]  /*0e20*/  LDCU UR4, c[0x0][0x36c] ;  /* 0x00006d80ff0477ac */ /* 0x002e620008000800 */
[----:B------:R-:W-:Y:S01]  /*0e30*/  ISETP.NE.OR P3, PT, R0, 0x2, !P3 ;  /* 0x000000020000780c */ /* 0x000fe20005f65670 */
[----:B------:R-:W-:Y:S01]  /*0e40*/  NOP ;  /* 0x0000000000007918 */ /* 0x000fe20000000000 */
[----:B------:R-:W-:Y:S01]  /*0e50*/  LOP3.LUT R0, R94, 0x1f, RZ, 0xc0, !PT ;  /* 0x0000001f5e007812 */ /* 0x000fe200078ec0ff */
[----:B------:R-:W-:Y:S02]  /*0e60*/  UISETP.NE.AND UP4, UPT, UR18, 0x2, UPT ;  /* 0x000000021200788c */ /* 0x000fe4000bf85270 */
[----:B------:R-:W-:Y:S02]  /*0e70*/  UISETP.NE.AND UP5, UPT, UR18, URZ, UPT ;  /* 0x000000ff1200728c */ /* 0x000fe4000bfa5270 */
[----:B-1----:R-:W-:-:S09]  /*0e80*/  UISETP.EQ.U32.AND UP6, UPT, UR4, 0x1, UPT ;  /* 0x000000010400788c */ /* 0x002fd2000bfc2070 */
[----:B------:R-:W-:Y:S05]  /*0e90*/  BRA.U !UP6, `(.L_x_16) ;  /* 0x000000010e087547 */ /* 0x000fea000b800000 */
[----:B---34-:R-:W-:Y:S01]  /*0ea0*/  UCGABAR_ARV ;  /* 0x00000000000079c7 */ /* 0x018fe20008000000 */
[----:B------:R-:W-:Y:S05]  /*0eb0*/  BRA `(.L_x_17) ;  /* 0x0000000000047947 */ /* 0x000fea0003800000 */
.L_x_16:
[----:B---34-:R-:W-:Y:S01]  /*0ec0*/  NOP ;  /* 0x0000000000007918 */ /* 0x018fe20000000000 */
.L_x_17:
[----:B------:R-:W1:Y:S01]  /*0ed0*/  S2UR UR30, SR_CTAID.X ;  /* 0x00000000001e79c3 */ /* 0x000e620000002500 */
[----:B------:R-:W-:-:S05]  /*0ee0*/  CS2R.32 R84, SR_CgaSize ;  /* 0x0000000000547805 */ /* 0x000fca0000008a00 */
[----:B------:R-:W-:-:S05]  /*0ef0*/  IMAD R84, R84, -0xa0, RZ ;  /* 0xffffff6054547824 */ /* 0x000fca00078e02ff */
[----:B------:R-:W-:-:S14]  /*0f00*/  R2UR UR5, R84 ;  /* 0x00000000540572ca */ /* 0x000fdc00000e0000 */
[----:B------:R-:W2:Y:S01]  /*0f10*/  LDCU UR5, c[0x0][UR5+0x2b0] ;  /* 0x00005600050577ac */ /* 0x000ea20008000800 */
[----:B------:R-:W-:-:S05]  /*0f20*/  CS2R.32 R84, SR_CgaSize ;  /* 0x0000000000547805 */ /* 0x000fca0000008a00 */
[----:B------:R-:W-:-:S05]  /*0f30*/  IMAD R84, R84, -0xa0, RZ ;  /* 0xffffff6054547824 */ /* 0x000fca00078e02ff */
[----:B------:R-:W-:-:S14]  /*0f40*/  R2UR UR4, R84 ;  /* 0x00000000540472ca */ /* 0x000fdc00000e0000 */
[----:B------:R-:W3:Y:S01]  /*0f50*/  LDCU UR4, c[0x0][UR4+0x2b4] ;  /* 0x00005680040477ac */ /* 0x000ee20008000800 */
[----:B------:R-:W4:Y:S01]  /*0f60*/  S2UR UR31, SR_CTAID.Y ;  /* 0x00000000001f79c3 */ /* 0x000f220000002600 */
[----:B------:R-:W-:-:S05]  /*0f70*/  CS2R.32 R84, SR_CgaSize ;  /* 0x0000000000547805 */ /* 0x000fca0000008a00 */
[----:B------:R-:W-:-:S05]  /*0f80*/  IMAD R84, R84, -0xa0, RZ ;  /* 0xffffff6054547824 */ /* 0x000fca00078e02ff */
[----:B------:R-:W-:-:S14]  /*0f90*/  R2UR UR7, R84 ;  /* 0x00000000540772ca */ /* 0x000fdc00000e0000 */
[----:B------:R-:W3:Y:S01]  /*0fa0*/  LDCU UR7, c[0x0][UR7+0x2a0] ;  /* 0x00005400070777ac */ /* 0x000ee20008000800 */
[----:B------:R-:W-:-:S05]  /*0fb0*/  CS2R.32 R84, SR_CgaSize ;  /* 0x0000000000547805 */ /* 0x000fca0000008a00 */
[----:B------:R-:W-:-:S05]  /*0fc0*/  IMAD R84, R84, -0xa0, RZ ;  /* 0xffffff6054547824 */ /* 0x000fca00078e02ff */
[----:B------:R-:W-:-:S14]  /*0fd0*/  R2UR UR8, R84 ;  /* 0x00000000540872ca */ /* 0x000fdc00000e0000 */
[----:B------:R-:W3:Y:S01]  /*0fe0*/  LDCU UR8, c[0x0][UR8+0x2a4] ;  /* 0x00005480080877ac */ /* 0x000ee20008000800 */
[----:B------:R-:W3:Y:S01]  /*0ff0*/  S2UR UR9, SR_CgaCtaId ;  /* 0x00000000000979c3 */ /* 0x000ee20000008800 */
[----:B------:R-:W3:Y:S01]  /*1000*/  LDCU UR19, c[0x0][0xb24] ;  /* 0x00016480ff1377ac */ /* 0x000ee20008000800 */
[----:B------:R-:W3:Y:S01]  /*1010*/  LDCU UR42, c[0x0][0xb24] ;  /* 0x00016480ff2a77ac */ /* 0x000ee20008000800 */
[----:B-1----:R-:W-:Y:S01]  /*1020*/  I2FP.F32.U32 R3, UR30 ;  /* 0x0000001e00037c45 */ /* 0x002fe20008201000 */
[----:B------:R-:W1:Y:S04]  /*1030*/  LDCU UR22, c[0x0][0xb30] ;  /* 0x00016600ff1677ac */ /* 0x000e680008000800 */
[----:B--2---:R-:W-:Y:S01]  /*1040*/  FMUL R3, R3, UR5 ;  /* 0x0000000503037c20 */ /* 0x004fe20008400000 */
[----:B----4-:R-:W-:-:S05]  /*1050*/  I2FP.F32.U32 R2, UR31 ;  /* 0x0000001f00027c45 */ /* 0x010fca0008201000 */
[----:B------:R-:W2:Y:S01]  /*1060*/  F2I.U32.TRUNC.NTZ R3, R3 ;  /* 0x0000000300037305 */ /* 0x000ea2000020f000 */
[----:B---3--:R-:W-:Y:S01]  /*1070*/  FMUL R2, R2, UR4 ;  /* 0x0000000402027c20 */ /* 0x008fe20008400000 */
[----:B------:R-:W-:-:S06]  /*1080*/  USHF.L.U32 UR28, UR9, 0xa, URZ ;  /* 0x0000000a091c7899 */ /* 0x000fcc00080006ff */
[----:B------:R-:W3:Y:S01]  /*1090*/  F2I.U32.TRUNC.NTZ R2, R2 ;  /* 0x0000000200027305 */ /* 0x000ee2000020f000 */
[----:B------:R-:W-:Y:S01]  /*10a0*/  ULOP3.LUT UR28, UR28, 0x1c00, URZ, 0xc0, !UPT ;  /* 0x00001c001c1c7892 */ /* 0x000fe2000f8ec0ff */
[----:B--2---:R-:W-:Y:S02]  /*10b0*/  R2UR UR4, R3 ;  /* 0x00000000030472ca */ /* 0x004fe400000e0000 */
[----:B---3--:R-:W-:Y:S02]  /*10c0*/  R2UR UR6, R2 ;  /* 0x00000000020672ca */ /* 0x008fe400000e0000 */
[----:B------:R-:W-:-:S09]  /*10d0*/  PRMT R2, RZ, 0x7610, R2 ;  /* 0x00007610ff027816 */ /* 0x000fd20000000002 */
[----:B------:R-:W-:-:S04]  /*10e0*/  UIADD3 UR5, UPT, UPT, -UR4, URZ, URZ ;  /* 0x000000ff04057290 */ /* 0x000fc8000fffe1ff */
[----:B------:R-:W-:Y:S02]  /*10f0*/  UIMAD UR5, UR7, UR5, UR30 ;  /* 0x00000005070572a4 */ /* 0x000fe4000f8e021e */
[----:B------:R-:W-:-:S04]  /*1100*/  UIADD3 UR4, UPT, UPT, -UR6, URZ, URZ ;  /* 0x000000ff06047290 */ /* 0x000fc8000fffe1ff */
[----:B------:R-:W-:Y:S01]  /*1110*/  IMAD.U32 R84, RZ, RZ, UR5 ;  /* 0x00000005ff547e24 */ /* 0x000fe2000f8e00ff */
[----:B------:R-:W-:-:S06]  /*1120*/  UIMAD UR4, UR8, UR4, UR31 ;  /* 0x00000004080472a4 */ /* 0x000fcc000f8e021f */
[----:B------:R-:W-:Y:S01]  /*1130*/  IMAD.U32 R83, RZ, RZ, UR4 ;  /* 0x00000004ff537e24 */ /* 0x000fe2000f8e00ff */
[----:B-1----:R-:W-:Y:S06]  /*1140*/  BRA.U UP5, `(.L_x_18) ;  /* 0x0000000105807547 */ /* 0x002fec000b800000 */
[----:B------:R-:W-:Y:S02]  /*1150*/  R2UR UR9, R83 ;  /* 0x00000000530972ca */ /* 0x000fe400000e0000 */
[----:B------:R-:W-:-:S11]  /*1160*/  R2UR UR14, R84 ;  /* 0x00000000540e72ca */ /* 0x000fd600000e0000 */
[----:B------:R-:W-:-:S04]  /*1170*/  UISETP.NE.AND UP0, UPT, UR9, URZ, UPT ;  /* 0x000000ff0900728c */ /* 0x000fc8000bf05270 */
[----:B------:R-:W-:Y:S02]  /*1180*/  USEL UR5, URZ, 0x2, UP0 ;  /* 0x00000002ff057887 */ /* 0x000fe40008000000 */
[----:B------:R-:W-:Y:S02]  /*1190*/  USEL UR4, URZ, 0x4, UP0 ;  /* 0x00000004ff047887 */ /* 0x000fe40008000000 */
[----:B------:R-:W-:Y:S02]  /*11a0*/  USEL UR7, URZ, 0x8, UP0 ;  /* 0x00000008ff077887 */ /* 0x000fe40008000000 */
[----:B------:R-:W-:Y:S02]  /*11b0*/  USEL UR6, URZ, 0x10, UP0 ;  /* 0x00000010ff067887 */ /* 0x000fe40008000000 */
[----:B------:R-:W-:Y:S02]  /*11c0*/  USEL UR8, URZ, 0x20, UP0 ;  /* 0x00000020ff087887 */ /* 0x000fe40008000000 */
[----:B------:R-:W-:-:S02]  /*11d0*/  USEL UR12, URZ, 0x40, UP0 ;  /* 0x00000040ff0c7887 */ /* 0x000fc40008000000 */
[----:B------:R-:W-:Y:S02]  /*11e0*/  USEL UR13, URZ, 0x80, UP0 ;  /* 0x00000080ff0d7887 */ /* 0x000fe40008000000 */
[----:B------:R-:W-:-:S04]  /*11f0*/  UISETP.NE.AND UP0, UPT, UR9, URZ, UPT ;  /* 0x000000ff0900728c */ /* 0x000fc8000bf05270 */
[----:B------:R-:W-:-:S04]  /*1200*/  UISETP.EQ.OR UP0, UPT, UR14, URZ, !UP0 ;  /* 0x000000ff0e00728c */ /* 0x000fc8000c702670 */
[----:B------:R-:W-:Y:S02]  /*1210*/  USEL UR11, URZ, 0x1, !UP0 ;  /* 0x00000001ff0b7887 */ /* 0x000fe4000c000000 */
[----:B------:R-:W-:-:S04]  /*1220*/  UISETP.NE.AND UP0, UPT, UR14, 0x1, UPT ;  /* 0x000000010e00788c */ /* 0x000fc8000bf05270 */
[----:B------:R-:W-:Y:S02]  /*1230*/  USEL UR10, UR5, 0x2, UP0 ;  /* 0x00000002050a7887 */ /* 0x000fe40008000000 */
[----:B------:R-:W-:-:S04]  /*1240*/  UISETP.NE.AND UP0, UPT, UR14, 0x2, UPT ;  /* 0x000000020e00788c */ /* 0x000fc8000bf05270 */
[----:B------:R-:W-:Y:S02]  /*1250*/  USEL UR4, UR4, 0x4, UP0 ;  /* 0x0000000404047887 */ /* 0x000fe40008000000 */
[----:B------:R-:W-:Y:S02]  /*1260*/  UISETP.NE.AND UP0, UPT, UR14, 0x3, UPT ;  /* 0x000000030e00788c */ /* 0x000fe4000bf05270 */
[----:B------:R-:W-:Y:S02]  /*1270*/  UIADD3 UR4, UPT, UPT, UR4, UR10, UR11 ;  /* 0x0000000a04047290 */ /* 0x000fe4000fffe00b */
        /* <DEDUP_REMOVED lines=10> */
[----:B------:R-:W-:-:S04]  /*1320*/  USEL UR5, UR13, 0x80, UP0 ;  /* 0x000000800d057887 */ /* 0x000fc80008000000 */
[----:B------:R-:W-:-:S06]  /*1330*/  UIADD3 UR4, UPT, UPT, UR4, UR5, URZ ;  /* 0x0000000504047290 */ /* 0x000fcc000fffe0ff */
[----:B------:R-:W-:-:S07]  /*1340*/  IMAD.U32 R2, RZ, RZ, UR4 ;  /* 0x00000004ff027e24 */ /* 0x000fce000f8e00ff */
.L_x_18:
[----:B------:R-:W1:Y:S01]  /*1350*/  S2UR UR36, SR_CTAID.Z ;  /* 0x00000000002479c3 */ /* 0x000e620000002700 */
[----:B------:R-:W-:-:S09]  /*1360*/  UISETP.GE.AND UP0, UPT, UR19, 0x1, UPT ;  /* 0x000000011300788c */ /* 0x000fd2000bf06270 */
[----:B------:R-:W-:Y:S05]  /*1370*/  BRA.U !UP0, `(.L_x_19) ;  /* 0x0000000108d47547 */ /* 0x000fea000b800000 */
[----:B------:R-:W2:Y:S01]  /*1380*/  LDCU.128 UR12, c[0x0][0xb10] ;  /* 0x00016200ff0c77ac */ /* 0x000ea20008000c00 */
[----:B------:R-:W3:Y:S01]  /*1390*/  LDCU UR20, c[0x0][0xb0c] ;  /* 0x00016180ff1477ac */ /* 0x000ee20008000800 */
[----:B------:R-:W4:Y:S01]  /*13a0*/  LDCU UR6, c[0x0][0x370] ;  /* 0x00006e00ff0677ac */ /* 0x000f220008000800 */
[----:B------:R-:W1:Y:S01]  /*13b0*/  LDCU UR7, c[0x0][0x374] ;  /* 0x00006e80ff0777ac */ /* 0x000e620008000800 */
[----:B------:R-:W1:Y:S01]  /*13c0*/  LDCU UR21, c[0x0][0xb20] ;  /* 0x00016400ff1577ac */ /* 0x000e620008000800 */
[----:B--2---:R-:W-:Y:S02]  /*13d0*/  UIMAD.WIDE.U32 UR4, UR30, UR12, URZ ;  /* 0x0000000c1e0472a5 */ /* 0x004fe4000f8e00ff */
[----:B---3--:R-:W-:Y:S01]  /*13e0*/  UISETP.NE.AND UP0, UPT, UR20, 0x1, UPT ;  /* 0x000000011400788c */ /* 0x008fe2000bf05270 */
[----:B------:R-:W2:Y:S01]  /*13f0*/  LDCU.64 UR8, c[0x0][0xb28] ;  /* 0x00016500ff0877ac */ /* 0x000ea20008000a00 */
[----:B----4-:R-:W-:-:S03]  /*1400*/  UIMAD.WIDE.U32 UR10, UR6, UR12, URZ ;  /* 0x0000000c060a72a5 */ /* 0x010fc6000f8e00ff */
[----:B------:R-:W-:Y:S01]  /*1410*/  UMOV UR4, UR5 ;  /* 0x0000000500047c82 */ /* 0x000fe20008000000 */
[----:B------:R-:W-:Y:S02]  /*1420*/  UISETP.NE.AND UP2, UPT, UR19, 0x1, UPT ;  /* 0x000000011300788c */ /* 0x000fe4000bf45270 */
[----:B------:R-:W-:Y:S01]  /*1430*/  USHF.R.U32.HI UR4, URZ, UR13, UR4 ;  /* 0x0000000dff047299 */ /* 0x000fe20008011604 */
[----:B------:R-:W-:Y:S01]  /*1440*/  UMOV UR10, UR11 ;  /* 0x0000000b000a7c82 */ /* 0x000fe20008000000 */
[----:B------:R-:W-:Y:S02]  /*1450*/  UIMAD.WIDE.U32 UR16, UR31, UR15, URZ ;  /* 0x0000000f1f1072a5 */ /* 0x000fe4000f8e00ff */
[----:B------:R-:W-:Y:S02]  /*1460*/  USEL UR5, UR30, UR4, !UP0 ;  /* 0x000000041e057287 */ /* 0x000fe4000c000000 */
[----:B------:R-:W-:Y:S02]  /*1470*/  @UP0 USHF.R.U32.HI UR6, URZ, UR13, UR10 ;  /* 0x0000000dff060299 */ /* 0x000fe4000801160a */
[----:B------:R-:W-:-:S02]  /*1480*/  UISETP.NE.AND UP0, UPT, UR14, 0x1, UPT ;  /* 0x000000010e00788c */ /* 0x000fc4000bf05270 */
[----:B-1----:R-:W-:Y:S02]  /*1490*/  UIMAD.WIDE.U32 UR10, UR7, UR15, URZ ;  /* 0x0000000f070a72a5 */ /* 0x002fe4000f8e00ff */
[----:B--2---:R-:W-:Y:S01]  /*14a0*/  UIMAD.WIDE.U32 UR12, UR6, UR8, URZ ;  /* 0x00000008060c72a5 */ /* 0x004fe2000f8e00ff */
[----:B------:R-:W-:Y:S02]  /*14b0*/  UMOV UR4, UR17 ;  /* 0x0000001100047c82 */ /* 0x000fe40008000000 */
[----:B------:R-:W-:Y:S02]  /*14c0*/  USHF.R.U32.HI UR4, URZ, UR21, UR4 ;  /* 0x00000015ff047299 */ /* 0x000fe40008011604 */
[----:B------:R-:W-:Y:S02]  /*14d0*/  UMOV UR10, UR11 ;  /* 0x0000000b000a7c82 */ /* 0x000fe40008000000 */
[----:B------:R-:W-:Y:S01]  /*14e0*/  UMOV UR12, UR13 ;  /* 0x0000000d000c7c82 */ /* 0x000fe20008000000 */
[----:B------:R-:W-:-:S02]  /*14f0*/  @UP0 USHF.R.U32.HI UR7, URZ, UR21, UR10 ;  /* 0x00000015ff070299 */ /* 0x000fc4000801160a */
[----:B------:R-:W-:Y:S02]  /*1500*/  USEL UR4, UR31, UR4, !UP0 ;  /* 0x000000041f047287 */ /* 0x000fe4000c000000 */
[----:B------:R-:W-:Y:S02]  /*1510*/  UIMAD.WIDE.U32 UR10, UR7, UR8, URZ ;  /* 0x00000008070a72a5 */ /* 0x000fe4000f8e00ff */
[----:B------:R-:W-:Y:S02]  /*1520*/  @UP2 USHF.R.U32.HI UR6, URZ, UR9, UR12 ;  /* 0x00000009ff062299 */ /* 0x000fe4000801160c */
[----:B------:R-:W-:-:S03]  /*1530*/  UIMAD.WIDE.U32 UR12, UR4, UR8, URZ ;  /* 0x00000008040c72a5 */ /* 0x000fc6000f8e00ff */
[----:B------:R-:W-:Y:S02]  /*1540*/  UMOV UR10, UR11 ;  /* 0x0000000b000a7c82 */ /* 0x000fe40008000000 */
[----:B------:R-:W-:Y:S02]  /*1550*/  @UP2 USHF.R.U32.HI UR7, URZ, UR9, UR10 ;  /* 0x00000009ff072299 */ /* 0x000fe4000801160a */
[----:B------:R-:W-:Y:S02]  /*1560*/  UIMAD UR10, UR6, UR19, URZ ;  /* 0x00000013060a72a4 */ /* 0x000fe4000f8e02ff */
[----:B------:R-:W-:-:S04]  /*1570*/  UIMAD UR7, UR7, UR19, URZ ;  /* 0x00000013070772a4 */ /* 0x000fc8000f8e02ff */
[----:B------:R-:W-:-:S03]  /*1580*/  UISETP.GE.AND UP0, UPT, UR4, UR7, UPT ;  /* 0x000000070400728c */ /* 0x000fc6000bf06270 */
[----:B------:R-:W-:Y:S01]  /*1590*/  UMOV UR7, UR13 ;  /* 0x0000000d00077c82 */ /* 0x000fe20008000000 */
[----:B------:R-:W-:Y:S02]  /*15a0*/  UISETP.GE.OR UP0, UPT, UR5, UR10, UP0 ;  /* 0x0000000a0500728c */ /* 0x000fe40008706670 */
[----:B------:R-:W-:Y:S02]  /*15b0*/  UIMAD.WIDE.U32 UR10, UR5, UR8, URZ ;  /* 0x00000008050a72a5 */ /* 0x000fe4000f8e00ff */
[----:B------:R-:W-:Y:S02]  /*15c0*/  USHF.R.U32.HI UR7, URZ, UR9, UR7 ;  /* 0x00000009ff077299 */ /* 0x000fe40008011607 */
[----:B------:R-:W-:Y:S02]  /*15d0*/  UIADD3 UR10, UPT, UPT, -UR4, URZ, URZ ;  /* 0x000000ff040a7290 */ /* 0x000fe4000fffe1ff */
[----:B------:R-:W-:Y:S02]  /*15e0*/  USEL UR7, UR4, UR7, !UP2 ;  /* 0x0000000704077287 */ /* 0x000fe4000d000000 */
[----:B------:R-:W-:Y:S01]  /*15f0*/  UIMAD UR10, UR14, UR10, UR31 ;  /* 0x0000000a0e0a72a4 */ /* 0x000fe2000f8e021f */
[----:B------:R-:W-:Y:S01]  /*1600*/  @!UP0 UMOV UR8, UR11 ;  /* 0x0000000b00088c82 */ /* 0x000fe20008000000 */
[----:B------:R-:W-:-:S02]  /*1610*/  UIADD3 UR11, UPT, UPT, -UR5, URZ, URZ ;  /* 0x000000ff050b7290 */ /* 0x000fc4000fffe1ff */
[----:B------:R-:W-:Y:S02]  /*1620*/  @!UP0 USHF.R.U32.HI UR8, URZ, UR9, UR8 ;  /* 0x00000009ff088299 */ /* 0x000fe40008011608 */
[----:B------:R-:W-:Y:S02]  /*1630*/  UIADD3 UR9, UPT, UPT, -UR7, URZ, URZ ;  /* 0x000000ff07097290 */ /* 0x000fe4000fffe1ff */
[----:B------:R-:W-:Y:S02]  /*1640*/  @!UP0 USEL UR8, UR5, UR8, !UP2 ;  /* 0x0000000805088287 */ /* 0x000fe4000d000000 */
[----:B------:R-:W-:Y:S02]  /*1650*/  UIMAD UR9, UR19, UR9, UR4 ;  /* 0x00000009130972a4 */ /* 0x000fe4000f8e0204 */
[----:B------:R-:W-:Y:S02]  /*1660*/  @!UP0 UIADD3 UR7, UPT, UPT, UR7, -UR8, URZ ;  /* 0x8000000807078290 */ /* 0x000fe4000fffe0ff */
[----:B------:R-:W-:-:S02]  /*1670*/  @!UP0 UIMAD UR6, UR9, UR6, UR8 ;  /* 0x00000006090682a4 */ /* 0x000fc4000f8e0208 */
[----:B------:R-:W-:Y:S02]  /*1680*/  @!UP0 UIMAD UR4, UR7, UR19, UR5 ;  /* 0x00000013070482a4 */ /* 0x000fe4000f8e0205 */
[----:B------:R-:W-:Y:S02]  /*1690*/  UIMAD UR30, UR20, UR11, UR30 ;  /* 0x0000000b141e72a4 */ /* 0x000fe4000f8e021e */
[----:B------:R-:W-:Y:S01]  /*16a0*/  UIMAD UR31, UR4, UR14, UR10 ;  /* 0x0000000e041f72a4 */ /* 0x000fe2000f8e020a */
[----:B------:R-:W-:Y:S02]  /*16b0*/  @!UP0 UMOV UR5, UR6 ;  /* 0x0000000600058c82 */ /* 0x000fe40008000000 */
[----:B------:R-:W-:-:S12]  /*16c0*/  UIMAD UR30, UR5, UR20, UR30 ;  /* 0x00000014051e72a4 */ /* 0x000fd8000f8e021e */
.L_x_19:
[----:B------:R-:W-:-:S09]  /*16d0*/  UISETP.NE.AND UP0, UPT, UR22, 0x1, UPT ;  /* 0x000000011600788c */ /* 0x000fd2000bf05270 */
[----:B------:R-:W-:Y:S05]  /*16e0*/  BRA.U UP0, `(.L_x_20) ;  /* 0x0000000100407547 */ /* 0x000fea000b800000 */
[----:B------:R-:W2:Y:S01]  /*16f0*/  LDCU.128 UR8, c[0x0][0xb10] ;  /* 0x00016200ff0877ac */ /* 0x000ea20008000c00 */
[----:B------:R-:W3:Y:S01]  /*1700*/  LDCU UR12, c[0x0][0xb0c] ;  /* 0x00016180ff0c77ac */ /* 0x000ee20008000800 */
[----:B------:R-:W4:Y:S01]  /*1710*/  LDCU UR13, c[0x0][0xb20] ;  /* 0x00016400ff0d77ac */ /* 0x000f220008000800 */
[----:B--2---:R-:W-:Y:S02]  /*1720*/  UIMAD.WIDE.U32 UR4, UR30, UR8, URZ ;  /* 0x000000081e0472a5 */ /* 0x004fe4000f8e00ff */
[----:B------:R-:W-:Y:S02]  /*1730*/  UIMAD.WIDE.U32 UR6, UR31, UR11, URZ ;  /* 0x0000000b1f0672a5 */ /* 0x000fe4000f8e00ff */
[----:B---3--:R-:W-:Y:S02]  /*1740*/  UISETP.NE.AND UP0, UPT, UR12, 0x1, UPT ;  /* 0x000000010c00788c */ /* 0x008fe4000bf05270 */
[----:B------:R-:W-:-:S03]  /*1750*/  USHF.R.U32.HI UR5, URZ, UR9, UR5 ;  /* 0x00000009ff057299 */ /* 0x000fc60008011605 */
[----:B------:R-:W-:Y:S01]  /*1760*/  UMOV UR4, UR7 ;  /* 0x0000000700047c82 */ /* 0x000fe20008000000 */
[----:B------:R-:W-:Y:S02]  /*1770*/  USEL UR5, UR30, UR5, !UP0 ;  /* 0x000000051e057287 */ /* 0x000fe4000c000000 */
[----:B------:R-:W-:Y:S02]  /*1780*/  UISETP.NE.AND UP0, UPT, UR10, 0x1, UPT ;  /* 0x000000010a00788c */ /* 0x000fe4000bf05270 */
[----:B----4-:R-:W-:-:S04]  /*1790*/  USHF.R.U32.HI UR4, URZ, UR13, UR4 ;  /* 0x0000000dff047299 */ /* 0x010fc80008011604 */
[----:B------:R-:W-:-:S04]  /*17a0*/  USEL UR4, UR31, UR4, !UP0 ;  /* 0x000000041f047287 */ /* 0x000fc8000c000000 */
[----:B------:R-:W-:Y:S02]  /*17b0*/  UIADD3 UR6, UPT, UPT, UR5, -UR4, URZ ;  /* 0x8000000405067290 */ /* 0x000fe4000fffe0ff */
[----:B------:R-:W-:Y:S02]  /*17c0*/  UIADD3 UR4, UPT, UPT, -UR5, UR4, URZ ;  /* 0x0000000405047290 */ /* 0x000fe4000fffe1ff */
[----:B------:R-:W-:Y:S02]  /*17d0*/  UIMAD UR31, UR6, UR10, UR31 ;  /* 0x0000000a061f72a4 */ /* 0x000fe4000f8e021f */
[----:B------:R-:W-:-:S12]  /*17e0*/  UIMAD UR30, UR4, UR12, UR30 ;  /* 0x0000000c041e72a4 */ /* 0x000fd8000f8e021e */
.L_x_20:
[----:B------:R-:W-:Y:S01]  /*17f0*/  UISETP.NE.AND UP0, UPT, UR18, 0x2, UPT ;  /* 0x000000021200788c */ /* 0x000fe2000bf05270 */
[----:B------:R-:W-:Y:S09]  /*1800*/  BRA.U !UP6, `(.L_x_21) ;  /* 0x000000010e0c7547 */ /* 0x000ff2000b800000 */
[----:B------:R-:W-:Y:S01]  /*1810*/  UCGABAR_WAIT ;  /* 0x0000000000007dc7 */ /* 0x000fe20008000000 */
[----:B------:R-:W-:Y:S01]  /*1820*/  CCTL.IVALL ;  /* 0x00000000ff00798f */ /* 0x000fe20002000000 */
[----:B------:R-:W-:Y:S05]  /*1830*/  BRA `(.L_x_22) ;  /* 0x0000000000047947 */ /* 0x000fea0003800000 */
.L_x_21:
[----:B------:R-:W-:Y:S06]  /*1840*/  BAR.SYNC.DEFER_BLOCKING 0x0 ;  /* 0x0000000000007b1d */ /* 0x000fec0000010000 */
.L_x_22:
[----:B------:R-:W-:Y:S05]  /*1850*/  BRA.U UP0, `(.L_x_23) ;  /* 0x00000015007c7547 */ /* 0x000fea000b800000 */
[----:B------:R-:W2:Y:S01]  /*1860*/  LDCU UR6, c[0x0][0x38c] ;  /* 0x00007180ff0677ac */ /* 0x000ea20008000800 */
[----:B------:R-:W3:Y:S01]  /*1870*/  S2UR UR8, SR_CgaCtaId ;  /* 0x00000000000879c3 */ /* 0x000ee20000008800 */
[----:B------:R-:W-:Y:S01]  /*1880*/  PLOP3.LUT P1, PT, PT, PT, UP3, 0x80, 0x8 ;  /* 0x000000000008781c */ /* 0x000fe20003f2f038 */
[----:B------:R-:W-:Y:S01]  /*1890*/  IMAD.MOV.U32 R12, RZ, RZ, 0x1 ;  /* 0x00000001ff0c7424 */ /* 0x000fe200078e00ff */
[----:B------:R-:W-:Y:S01]  /*18a0*/  UMOV UR7, 0x400 ;  /* 0x0000040000077882 */ /* 0x000fe20000000000 */
[----:B------:R-:W-:Y:S01]  /*18b0*/  UISETP.NE.AND UP1, UPT, UR18, URZ, UPT ;  /* 0x000000ff1200728c */ /* 0x000fe2000bf25270 */
[----:B------:R-:W-:Y:S01]  /*18c0*/  ISETP.EQ.OR P2, PT, R0, RZ, P3 ;  /* 0x000000ff0000720c */ /* 0x000fe20001f42670 */
[----:B------:R-:W-:Y:S01]  /*18d0*/  USEL UR24, URZ, 0x1, UP4 ;  /* 0x00000001ff187887 */ /* 0x000fe2000a000000 */
[----:B------:R-:W-:Y:S02]  /*18e0*/  PLOP3.LUT P1, PT, P1, PT, PT, 0x8, 0x80 ;  /* 0x000000000080781c */ /* 0x000fe40000f2e170 */
[----:B------:R-:W-:Y:S01]  /*18f0*/  CS2R R10, SRZ ;  /* 0x00000000000a7805 */ /* 0x000fe2000001ff00 */
[----:B------:R-:W-:Y:S01]  /*1900*/  IMAD.MOV.U32 R9, RZ, RZ, RZ ;  /* 0x000000ffff097224 */ /* 0x000fe200078e00ff */
[----:B------:R-:W4:Y:S01]  /*1910*/  LDCU UR40, c[0x0][0x370] ;  /* 0x00006e00ff2877ac */ /* 0x000f220008000800 */
[----:B------:R-:W-:Y:S01]  /*1920*/  IMAD.MOV.U32 R8, RZ, RZ, 0x1 ;  /* 0x00000001ff087424 */ /* 0x000fe200078e00ff */
[----:B------:R-:W1:Y:S01]  /*1930*/  LDCU.64 UR26, c[0x0][0x348] ;  /* 0x00006900ff1a77ac */ /* 0x000e620008000a00 */
[----:B--2---:R-:W-:-:S02]  /*1940*/  UIADD3 UR5, UPT, UPT, UR6, 0x1f, URZ ;  /* 0x0000001f06057890 */ /* 0x004fc4000fffe0ff */
[----:B------:R-:W-:Y:S02]  /*1950*/  USHF.R.U32.HI UR45, URZ, 0x5, UR28 ;  /* 0x00000005ff2d7899 */ /* 0x000fe4000801161c */
[----:B------:R-:W-:Y:S02]  /*1960*/  USHF.R.S32.HI UR4, URZ, 0x1f, UR5 ;  /* 0x0000001fff047899 */ /* 0x000fe40008011405 */
[----:B---3--:R-:W-:Y:S02]  /*1970*/  ULEA UR7, UR8, UR7, 0x18 ;  /* 0x0000000708077291 */ /* 0x008fe4000f8ec0ff */
[----:B------:R-:W-:Y:S02]  /*1980*/  ULEA.HI UR4, UR4, UR5, URZ, 0x5 ;  /* 0x0000000504047291 */ /* 0x000fe4000f8f28ff */
[----:B------:R-:W-:Y:S02]  /*1990*/  UIADD3 UR5, UPT, UPT, UR6, -0x1, URZ ;  /* 0xffffffff06057890 */ /* 0x000fe4000fffe0ff */
[----:B------:R-:W-:-:S02]  /*19a0*/  USHF.R.S32.HI UR43, URZ, 0x5, UR4 ;  /* 0x00000005ff2b7899 */ /* 0x000fc40008011404 */
[----:B------:R-:W-:Y:S02]  /*19b0*/  UISETP.GE.U32.AND UP2, UPT, UR5, -0x3f, UPT ;  /* 0xffffffc10500788c */ /* 0x000fe4000bf46070 */
[----:B------:R-:W-:Y:S02]  /*19c0*/  UISETP.LT.U32.AND UP0, UPT, UR43, 0x9, UPT ;  /* 0x000000092b00788c */ /* 0x000fe4000bf01070 */
[----:B------:R-:W-:Y:S02]  /*19d0*/  ULEA UR29, UR28, UR7, 0x1 ;  /* 0x000000071c1d7291 */ /* 0x000fe4000f8e08ff */
[----:B------:R-:W-:Y:S02]  /*19e0*/  USEL UR41, UR43, 0x9, UP0 ;  /* 0x000000092b297887 */ /* 0x000fe40008000000 */
[----:B------:R-:W-:Y:S02]  /*19f0*/  UIADD3 UR46, UPT, UPT, UR6, 0x3e, URZ ;  /* 0x0000003e062e7890 */ /* 0x000fe4000fffe0ff */
[----:B------:R-:W-:-:S02]  /*1a00*/  UIADD3 UR21, UPT, UPT, UR41, -0x1, URZ ;  /* 0xffffffff29157890 */ /* 0x000fc4000fffe0ff */
[----:B------:R-:W-:Y:S01]  /*1a10*/  @UP2 UIADD3 UR21, UPT, UPT, UR41, URZ, URZ ;  /* 0x000000ff29152290 */ /* 0x000fe2000fffe0ff */
[----:B------:R-:W2:Y:S01]  /*1a20*/  LDCU UR39, c[0x0][0x374] ;  /* 0x00006e80ff2777ac */ /* 0x000ea20008000800 */
[----:B------:R-:W-:Y:S02]  /*1a30*/  USEL UR24, UR24, 0x2, UP1 ;  /* 0x0000000218187887 */ /* 0x000fe40008800000 */
[----:B------:R-:W-:Y:S02]  /*1a40*/  UIADD3 UR29, UPT, UPT, UR29, 0x11800, URZ ;  /* 0x000118001d1d7890 */ /* 0x000fe4000fffe0ff */
[----:B------:R-:W-:Y:S02]  /*1a50*/  UIADD3 UR44, UPT, UPT, UR43, -UR41, URZ ;  /* 0x800000292b2c7290 */ /* 0x000fe4000fffe0ff */
[----:B------:R-:W-:Y:S01]  /*1a60*/  UIADD3 UR21, UPT, UPT, UR21, 0x1, URZ ;  /* 0x0000000115157890 */ /* 0x000fe2000fffe0ff */
[----:B-1--4-:R-:W-:-:S11]  /*1a70*/  UMOV UR5, URZ ;  /* 0x000000ff00057c82 */ /* 0x012fd60008000000 */
.L_x_43:
[----:B-1----:R-:W1:Y:S02]  /*1a80*/  S2UR UR4, SR_CgaCtaId ;  /* 0x00000000000479c3 */ /* 0x002e640000008800 */
[----:B-1----:R-:W-:-:S09]  /*1a90*/  UISETP.NE.AND UP0, UPT, UR4, URZ, UPT ;  /* 0x000000ff0400728c */ /* 0x002fd2000bf05270 */
[----:B------:R-:W-:Y:S05]  /*1aa0*/  BRA.U UP0, `(.L_x_24) ;  /* 0x0000000100287547 */ /* 0x000fea000b800000 */
[----:B------:R-:W-:Y:S02]  /*1ab0*/  LEA R0, R9, UR7, 0x3 ;  /* 0x0000000709007c11 */ /* 0x000fe4000f8e18ff */
[----:B------:R-:W-:-:S04]  /*1ac0*/  SHF.L.U32 R3, R8, 0x1f, RZ ;  /* 0x0000001f08037819 */ /* 0x000fc800000006ff */
[----:B------:R-:W1:Y:S02]  /*1ad0*/  SYNCS.PHASECHK.TRANS64.TRYWAIT P0, [R0+URZ+0x150], R3 ;  /* 0x00015003000075a7 */ /* 0x000e6400080011ff */
[----:B-1----:R-:W-:Y:S05]  /*1ae0*/  @!P0 BRA `(.L_x_25) ;  /* 0x0000007c00ec8947 */ /* 0x002fea0003800000 */
.L_x_144:
[----:B------:R3:W-:Y:S01]  /*1af0*/  SYNCS.ARRIVE.TRANS64.A1T0 RZ, [R0+URZ+0x140], RZ ;  /* 0x000140ff00ff79a7 */ /* 0x0007e200081000ff */
[----:B------:R-:W-:-:S05]  /*1b00*/  VIADD R9, R9, 0x1 ;  /* 0x0000000109097836 */ /* 0x000fca0000000000 */
[----:B------:R-:W-:-:S04]  /*1b10*/  ISETP.NE.AND P0, PT, R9, 0x2, PT ;  /* 0x000000020900780c */ /* 0x000fc80003f05270 */
[----:B-1----:R-:W-:Y:S02]  /*1b20*/  SEL R3, RZ, 0x1, P0 ;  /* 0x00000001ff037807 */ /* 0x002fe40000000000 */
[----:B------:R-:W-:Y:S02]  /*1b30*/  SEL R9, R9, RZ, P0 ;  /* 0x000000ff09097207 */ /* 0x000fe40000000000 */
[----:B------:R-:W-:-:S07]  /*1b40*/  LOP3.LUT R8, R8, R3, RZ, 0x3c, !PT ;  /* 0x0000000308087212 */ /* 0x000fce00078e3cff */
.L_x_24:
[----:B------:R-:W-:Y:S01]  /*1b50*/  ULEA UR4, UR5, UR7, 0x3 ;  /* 0x0000000705047291 */ /* 0x000fe2000f8e18ff */
[----:B---3--:R-:W-:Y:S01]  /*1b60*/  SHF.L.U32 R0, R12, 0x1f, RZ ;  /* 0x0000001f0c007819 */ /* 0x008fe200000006ff */
[----:B------:R-:W-:Y:S02]  /*1b70*/  UISETP.GE.U32.AND UP0, UPT, UR46, 0x3f, UPT ;  /* 0x0000003f2e00788c */ /* 0x000fe4000bf06070 */
[----:B------:R-:W-:Y:S02]  /*1b80*/  USHF.L.U32 UR35, UR30, 0x6, URZ ;  /* 0x000000061e237899 */ /* 0x000fe400080006ff */
[----:B------:R-:W-:Y:S01]  /*1b90*/  ULEA UR19, UR31, UR45, 0x8 ;  /* 0x0000002d1f137291 */ /* 0x000fe2000f8e40ff */
[----:B------:R-:W-:Y:S02]  /*1ba0*/  UMOV UR13, URZ ;  /* 0x000000ff000d7c82 */ /* 0x000fe40008000000 */
[----:B------:R1:W3:Y:S02]  /*1bb0*/  SYNCS.PHASECHK.TRANS64.TRYWAIT P0, [UR4+0x48], R0 ;  /* 0x00004800ff0075a7 */ /* 0x0002e40008001104 */
[----:B------:R-:W-:Y:S07]  /*1bc0*/  BRA.U !UP0, `(.L_x_26) ;  /* 0x0000000108c07547 */ /* 0x000fee000b800000 */
[----:B------:R-:W-:Y:S01]  /*1bd0*/  UMOV UR6, URZ ;  /* 0x000000ff00067c82 */ /* 0x000fe20008000000 */
[----:B------:R-:W-:-:S05]  /*1be0*/  UMOV UR4, UR5 ;  /* 0x0000000500047c82 */ /* 0x000fca0008000000 */
.L_x_32:
[----:B------:R-:W-:Y:S01]  /*1bf0*/  ULEA UR33, UR4, UR7, 0x3 ;  /* 0x0000000704217291 */ /* 0x000fe2000f8e18ff */
[----:B---3--:R-:W-:Y:S01]  /*1c00*/  @!P3 MOV R2, 0x5000 ;  /* 0x000050000002b802 */ /* 0x008fe20000000f00 */
[----:B-1-34-:R-:W-:Y:S10]  /*1c10*/  @P0 BRA `(.L_x_27) ;  /* 0x00000000000c0947 */ /* 0x01aff40003800000 */
[----:B------:R-:W-:-:S04]  /*1c20*/  SHF.L.U32 R3, R12, 0x1f, RZ ;  /* 0x0000001f0c037819 */ /* 0x000fc800000006ff */
[----:B------:R-:W3:Y:S02]  /*1c30*/  SYNCS.PHASECHK.TRANS64.TRYWAIT P0, [UR33+0x48], R3 ;  /* 0x00004803ff0075a7 */ /* 0x000ee40008001121 */
[----:B---3--:R-:W-:Y:S05]  /*1c40*/  @!P0 BRA `(.L_x_28) ;  /* 0x0000007c00a88947 */ /* 0x008fea0003800000 */
.L_x_27:
[----:B------:R3:W-:Y:S01]  /*1c50*/  @!P3 SYNCS.ARRIVE.TRANS64 RZ, [UR33], R2 ;  /* 0x00000002ffffb9a7 */ /* 0x0007e20008000021 */
[----:B------:R-:W-:-:S04]  /*1c60*/  ULOP3.LUT UR5, UR24, 0x2, URZ, 0xfc, !UPT ;  /* 0x0000000218057892 */ /* 0x000fc8000f8efcff */
[----:B------:R-:W-:-:S09]  /*1c70*/  UISETP.NE.AND UP0, UPT, UR5, 0x2, UPT ;  /* 0x000000020500788c */ /* 0x000fd2000bf05270 */
[----:B------:R-:W-:Y:S05]  /*1c80*/  BRA.U UP0, `(.L_x_29) ;  /* 0x0000000100047547 */ /* 0x000fea000b800000 */
[----:B--2---:R-:W-:Y:S05]  /*1c90*/  BPT.TRAP 0x1 ;  /* 0x000000040000795c */ /* 0x004fea0000300000 */
.L_x_29:
[----:B------:R-:W-:Y:S04]  /*1ca0*/  BSSY.RECONVERGENT B0, `(.L_x_30) ;  /* 0x0000003000007945 */ /* 0x000fe80003800200 */
[----:B------:R-:W-:Y:S05]  /*1cb0*/  @P2 BRA `(.L_x_31) ;  /* 0x0000000000042947 */ /* 0x000fea0003800000 */
[----:B--2---:R-:W-:Y:S05]  /*1cc0*/  BPT.TRAP 0x1 ;  /* 0x000000040000795c */ /* 0x004fea0000300000 */
.L_x_31:
[----:B--2---:R-:W-:Y:S05]  /*1cd0*/  BSYNC.RECONVERGENT B0 ;  /* 0x0000000000007941 */ /* 0x004fea0003800200 */
.L_x_30:
[----:B------:R-:W-:Y:S02]  /*1ce0*/  UIADD3 UR5, UPT, UPT, UR4, 0x1, URZ ;  /* 0x0000000104057890 */ /* 0x000fe4000fffe0ff */
[----:B------:R-:W-:Y:S02]  /*1cf0*/  ULEA UR32, UR4, UR7, 0xc ;  /* 0x0000000704207291 */ /* 0x000fe4000f8e60ff */
[----:B------:R-:W-:Y:S02]  /*1d00*/  UISETP.NE.AND UP0, UPT, UR5, 0x9, UPT ;  /* 0x000000090500788c */ /* 0x000fe4000bf05270 */
[----:B------:R-:W-:Y:S02]  /*1d10*/  USHF.L.U32 UR34, UR6, 0x5, URZ ;  /* 0x0000000506227899 */ /* 0x000fe400080006ff */
[----:B------:R-:W-:Y:S02]  /*1d20*/  USEL UR9, URZ, 0x1, UP0 ;  /* 0x00000001ff097887 */ /* 0x000fe40008000000 */
[----:B------:R-:W-:-:S02]  /*1d30*/  USEL UR5, UR5, URZ, UP0 ;  /* 0x000000ff05057287 */ /* 0x000fc40008000000 */
[----:B------:R-:W-:Y:S02]  /*1d40*/  ULEA UR4, UR4, UR28, 0xd ;  /* 0x0000001c04047291 */ /* 0x000fe4000f8e68ff */
[----:B------:R-:W-:Y:S01]  /*1d50*/  ULEA UR8, UR5, UR7, 0x3 ;  /* 0x0000000705087291 */ /* 0x000fe2000f8e18ff */
[----:B------:R-:W-:Y:S01]  /*1d60*/  LOP3.LUT R12, R12, UR9, RZ, 0x3c, !PT ;  /* 0x000000090c0c7c12 */ /* 0x000fe2000f8e3cff */
[----:B------:R-:W-:Y:S02]  /*1d70*/  UIADD3 UR6, UPT, UPT, UR6, 0x1, URZ ;  /* 0x0000000106067890 */ /* 0x000fe4000fffe0ff */
[----:B------:R-:W-:Y:S01]  /*1d80*/  UIADD3 UR10, UP1, UPT, UR26, 0x80, URZ ;  /* 0x000000801a0a7890 */ /* 0x000fe2000ff3e0ff */
[----:B-1----:R-:W-:Y:S01]  /*1d90*/  SHF.L.U32 R0, R12, 0x1f, RZ ;  /* 0x0000001f0c007819 */ /* 0x002fe200000006ff */
[----:B------:R-:W-:Y:S02]  /*1da0*/  ULEA UR4, UR4, UR7, 0x1 ;  /* 0x0000000704047291 */ /* 0x000fe4000f8e08ff */
[----:B------:R-:W-:Y:S01]  /*1db0*/  UIADD3.X UR11, UPT, UPT, URZ, UR27, URZ, UP1, !UPT ;  /* 0x0000001bff0b7290 */ /* 0x000fe20008ffe4ff */
[----:B------:R4:W1:Y:S01]  /*1dc0*/  SYNCS.PHASECHK.TRANS64.TRYWAIT P0, [UR8+0x48], R0 ;  /* 0x00004800ff0075a7 */ /* 0x0008620008001108 */
[----:B------:R-:W-:-:S02]  /*1dd0*/  UIADD3 UR8, UP0, UPT, UR26, 0x180, URZ ;  /* 0x000001801a087890 */ /* 0x000fc4000ff1e0ff */
[----:B------:R-:W-:Y:S02]  /*1de0*/  UIADD3 UR32, UPT, UPT, UR32, 0x8800, URZ ;  /* 0x0000880020207890 */ /* 0x000fe4000fffe0ff */
[----:B------:R-:W-:Y:S02]  /*1df0*/  UIADD3.X UR9, UPT, UPT, URZ, UR27, URZ, UP0, !UPT ;  /* 0x0000001bff097290 */ /* 0x000fe400087fe4ff */
[----:B------:R-:W-:Y:S02]  /*1e00*/  UISETP.NE.AND UP0, UPT, UR6, UR21, UPT ;  /* 0x000000150600728c */ /* 0x000fe4000bf05270 */
[----:B------:R-:W-:Y:S01]  /*1e10*/  UIADD3 UR16, UPT, UPT, UR4, 0x11800, URZ ;  /* 0x0001180004107890 */ /* 0x000fe2000fffe0ff */
[----:B------:R-:W-:Y:S01]  /*1e20*/  UMOV UR12, 0x0 ;  /* 0x00000000000c7882 */ /* 0x000fe20000000000 */
[----:B------:R-:W-:Y:S01]  /*1e30*/  UMOV UR13, 0x10000000 ;  /* 0x10000000000d7882 */ /* 0x000fe20000000000 */
[----:B------:R-:W-:Y:S01]  /*1e40*/  UMOV UR4, 0xff0000 ;  /* 0x00ff000000047882 */ /* 0x000fe20000000000 */
[----:B------:R-:W-:Y:S01]  /*1e50*/  UMOV UR20, UR36 ;  /* 0x0000002400147c82 */ /* 0x000fe20008000000 */
[----:B------:R-:W-:Y:S01]  /*1e60*/  UMOV UR17, UR33 ;  /* 0x0000002100117c82 */ /* 0x000fe20008000000 */
[----:B------:R-:W-:Y:S01]  /*1e70*/  UMOV UR18, UR34 ;  /* 0x0000002200127c82 */ /* 0x000fe20008000000 */
[----:B------:R-:W-:Y:S02]  /*1e80*/  UTMALDG.3D [UR32], [UR10], desc[UR12] ;  /* 0x00000c200a0075b4 */ /* 0x000fe40008011000 */
[----:B------:R2:W-:Y:S02]  /*1e90*/  UTMALDG.3D.MULTICAST [UR16], [UR8], UR4, desc[UR12] ;  /* 0x00000c10080073b4 */ /* 0x0005e40008011804 */
[----:B--2---:R-:W-:Y:S01]  /*1ea0*/  UMOV UR13, UR21 ;  /* 0x00000015000d7c82 */ /* 0x004fe20008000000 */
[----:B------:R-:W-:Y:S01]  /*1eb0*/  UMOV UR4, UR5 ;  /* 0x0000000500047c82 */ /* 0x000fe20008000000 */
[----:B------:R-:W-:Y:S05]  /*1ec0*/  BRA.U UP0, `(.L_x_32) ;  /* 0xfffffffd00487547 */ /* 0x000fea000b83ffff */
.L_x_26:
[----:B------:R-:W-:Y:S01]  /*1ed0*/  ULEA UR4, UR5, UR7, 0x3 ;  /* 0x0000000705047291 */ /* 0x000fe2000f8e18ff */
[----:B-1--4-:R-:W-:Y:S01]  /*1ee0*/  SHF.L.U32 R0, R12, 0x1f, RZ ;  /* 0x0000001f0c007819 */ /* 0x012fe200000006ff */
[----:B------:R-:W-:Y:S01]  /*1ef0*/  @!P1 SYNCS.ARRIVE.TRANS64.A1T0 RZ, [UR7+0xd8], RZ ;  /* 0x0000d8ffffff99a7 */ /* 0x000fe20008100007 */
[----:B------:R-:W-:-:S06]  /*1f00*/  UISETP.GT.AND UP0, UPT, UR43, UR41, UPT ;  /* 0x000000292b00728c */ /* 0x000fcc000bf04270 */
[----:B---3--:R1:W3:Y:S03]  /*1f10*/  SYNCS.PHASECHK.TRANS64.TRYWAIT P0, [UR4+0x48], R0 ;  /* 0x00004800ff0075a7 */ /* 0x0082e60008001104 */
[----:B------:R-:W-:Y:S05]  /*1f20*/  BRA.U !UP0, `(.L_x_33) ;  /* 0x0000000108bc7547 */ /* 0x000fea000b800000 */
[----:B------:R-:W-:Y:S01]  /*1f30*/  UIADD3 UR25, UPT, UPT, UR44, UR13, URZ ;  /* 0x0000000d2c197290 */ /* 0x000fe2000fffe0ff */
[----:B------:R-:W-:-:S11]  /*1f40*/  UMOV UR4, UR5 ;  /* 0x0000000500047c82 */ /* 0x000fd60008000000 */
.L_x_39:
[----:B------:R-:W-:Y:S01]  /*1f50*/  ULEA UR9, UR4, UR7, 0x3 ;  /* 0x0000000704097291 */ /* 0x000fe2000f8e18ff */
[----:B---3--:R-:W-:Y:S01]  /*1f60*/  @!P3 MOV R2, 0x5000 ;  /* 0x000050000002b802 */ /* 0x008fe20000000f00 */
[----:B-1-3--:R-:W-:Y:S10]  /*1f70*/  @P0 BRA `(.L_x_34) ;  /* 0x00000000000c0947 */ /* 0x00aff40003800000 */
[----:B------:R-:W-:-:S04]  /*1f80*/  SHF.L.U32 R3, R12, 0x1f, RZ ;  /* 0x0000001f0c037819 */ /* 0x000fc800000006ff */
[----:B------:R-:W3:Y:S02]  /*1f90*/  SYNCS.PHASECHK.TRANS64.TRYWAIT P0, [UR9+0x48], R3 ;  /* 0x00004803ff0075a7 */ /* 0x000ee40008001109 */
[----:B---3--:R-:W-:Y:S05]  /*1fa0*/  @!P0 BRA `(.L_x_35) ;  /* 0x0000007800e88947 */ /* 0x008fea0003800000 */
.L_x_34:
[----:B------:R3:W-:Y:S01]  /*1fb0*/  @!P3 SYNCS.ARRIVE.TRANS64 RZ, [UR9], R2 ;  /* 0x00000002ffffb9a7 */ /* 0x0007e20008000009 */
[----:B------:R-:W-:-:S04]  /*1fc0*/  ULOP3.LUT UR5, UR24, 0x2, URZ, 0xfc, !UPT ;  /* 0x0000000218057892 */ /* 0x000fc8000f8efcff */
[----:B------:R-:W-:-:S09]  /*1fd0*/  UISETP.NE.AND UP0, UPT, UR5, 0x2, UPT ;  /* 0x000000020500788c */ /* 0x000fd2000bf05270 */
[----:B------:R-:W-:Y:S05]  /*1fe0*/  BRA.U UP0, `(.L_x_36) ;  /* 0x0000000100047547 */ /* 0x000fea000b800000 */
[----:B--2---:R-:W-:Y:S05]  /*1ff0*/  BPT.TRAP 0x1 ;  /* 0x000000040000795c */ /* 0x004fea0000300000 */
.L_x_36:
[----:B------:R-:W-:Y:S04]  /*2000*/  BSSY.RECONVERGENT B0, `(.L_x_37) ;  /* 0x0000003000007945 */ /* 0x000fe80003800200 */
[----:B------:R-:W-:Y:S05]  /*2010*/  @P2 BRA `(.L_x_38) ;  /* 0x0000000000042947 */ /* 0x000fea0003800000 */
[----:B--2---:R-:W-:Y:S05]  /*2020*/  BPT.TRAP 0x1 ;  /* 0x000000040000795c */ /* 0x004fea0000300000 */
.L_x_38:
[----:B--2---:R-:W-:Y:S05]  /*2030*/  BSYNC.RECONVERGENT B0 ;  /* 0x0000000000007941 */ /* 0x004fea0003800200 */
.L_x_37:
[----:B------:R-:W-:Y:S02]  /*2040*/  UIADD3 UR5, UPT, UPT, UR4, 0x1, URZ ;  /* 0x0000000104057890 */ /* 0x000fe4000fffe0ff */
[----:B------:R-:W-:Y:S02]  /*2050*/  UIADD3 UR14, UP1, UPT, UR26, 0x80, URZ ;  /* 0x000000801a0e7890 */ /* 0x000fe4000ff3e0ff */
[----:B------:R-:W-:Y:S02]  /*2060*/  UISETP.NE.AND UP0, UPT, UR5, 0x9, UPT ;  /* 0x000000090500788c */ /* 0x000fe4000bf05270 */
[----:B------:R-:W-:Y:S02]  /*2070*/  USHF.L.U32 UR10, UR13, 0x5, URZ ;  /* 0x000000050d0a7899 */ /* 0x000fe400080006ff */
[----:B------:R-:W-:Y:S02]  /*2080*/  USEL UR8, URZ, 0x1, UP0 ;  /* 0x00000001ff087887 */ /* 0x000fe40008000000 */
[----:B------:R-:W-:-:S02]  /*2090*/  USEL UR5, UR5, URZ, UP0 ;  /* 0x000000ff05057287 */ /* 0x000fc40008000000 */
[----:B------:R-:W-:Y:S02]  /*20a0*/  UIADD3 UR22, UP0, UPT, UR26, 0x180, URZ ;  /* 0x000001801a167890 */ /* 0x000fe4000ff1e0ff */
[----:B------:R-:W-:Y:S01]  /*20b0*/  LOP3.LUT R12, R12, UR8, RZ, 0x3c, !PT ;  /* 0x000000080c0c7c12 */ /* 0x000fe2000f8e3cff */
[----:B------:R-:W-:Y:S02]  /*20c0*/  ULEA UR8, UR4, UR7, 0xc ;  /* 0x0000000704087291 */ /* 0x000fe4000f8e60ff */
[----:B------:R-:W-:Y:S01]  /*20d0*/  ULEA UR6, UR5, UR7, 0x3 ;  /* 0x0000000705067291 */ /* 0x000fe2000f8e18ff */
[----:B-1----:R-:W-:Y:S01]  /*20e0*/  SHF.L.U32 R0, R12, 0x1f, RZ ;  /* 0x0000001f0c007819 */ /* 0x002fe200000006ff */
[----:B------:R-:W-:Y:S02]  /*20f0*/  UIADD3 UR8, UPT, UPT, UR8, 0x8800, URZ ;  /* 0x0000880008087890 */ /* 0x000fe4000fffe0ff */
[----:B------:R-:W-:Y:S02]  /*2100*/  UIADD3.X UR15, UPT, UPT, URZ, UR27, URZ, UP1, !UPT ;  /* 0x0000001bff0f7290 */ /* 0x000fe40008ffe4ff */
[----:B------:R-:W-:-:S02]  /*2110*/  ULEA UR16, UR4, UR29, 0xe ;  /* 0x0000001d04107291 */ /* 0x000fc4000f8e70ff */
[----:B------:R-:W-:Y:S01]  /*2120*/  UIADD3.X UR23, UPT, UPT, URZ, UR27, URZ, UP0, !UPT ;  /* 0x0000001bff177290 */ /* 0x000fe200087fe4ff */
[----:B------:R4:W1:Y:S01]  /*2130*/  SYNCS.PHASECHK.TRANS64.TRYWAIT P0, [UR6+0x48], R0 ;  /* 0x00004800ff0075a7 */ /* 0x0008620008001106 */
[----:B------:R-:W-:Y:S01]  /*2140*/  UMOV UR30, 0x0 ;  /* 0x00000000001e7882 */ /* 0x000fe20000000000 */
[----:B------:R-:W-:Y:S01]  /*2150*/  UMOV UR31, 0x10000000 ;  /* 0x10000000001f7882 */ /* 0x000fe20000000000 */
[----:B------:R-:W-:Y:S01]  /*2160*/  UMOV UR11, UR35 ;  /* 0x00000023000b7c82 */ /* 0x000fe20008000000 */
[----:B------:R-:W-:Y:S01]  /*2170*/  UMOV UR12, UR36 ;  /* 0x00000024000c7c82 */ /* 0x000fe20008000000 */
[----:B------:R-:W-:Y:S01]  /*2180*/  UMOV UR6, 0xff0000 ;  /* 0x00ff000000067882 */ /* 0x000fe20000000000 */
[----:B------:R-:W-:Y:S01]  /*2190*/  UMOV UR20, UR36 ;  /* 0x0000002400147c82 */ /* 0x000fe20008000000 */
[----:B------:R-:W-:Y:S01]  /*21a0*/  UMOV UR17, UR9 ;  /* 0x0000000900117c82 */ /* 0x000fe20008000000 */
[----:B------:R-:W-:Y:S01]  /*21b0*/  UMOV UR18, UR10 ;  /* 0x0000000a00127c82 */ /* 0x000fe20008000000 */
[----:B------:R4:W-:Y:S01]  /*21c0*/  UTMALDG.3D [UR8], [UR14], desc[UR30] ;  /* 0x00001e080e0075b4 */ /* 0x0009e20008011000 */
[----:B------:R-:W-:Y:S01]  /*21d0*/  UIADD3 UR13, UPT, UPT, UR13, 0x1, URZ ;  /* 0x000000010d0d7890 */ /* 0x000fe2000fffe0ff */
[----:B------:R-:W-:-:S03]  /*21e0*/  UMOV UR4, UR5 ;  /* 0x0000000500047c82 */ /* 0x000fc60008000000 */
[----:B------:R-:W-:Y:S01]  /*21f0*/  UISETP.NE.AND UP0, UPT, UR13, UR25, UPT ;  /* 0x000000190d00728c */ /* 0x000fe2000bf05270 */
[----:B------:R4:W-:Y:S08]  /*2200*/  UTMALDG.3D.MULTICAST [UR16], [UR22], UR6, desc[UR30] ;  /* 0x00001e10160073b4 */ /* 0x0009f00008011806 */
[----:B----4-:R-:W-:Y:S05]  /*2210*/  BRA.U UP0, `(.L_x_39) ;  /* 0xfffffffd004c7547 */ /* 0x010fea000b83ffff */
.L_x_33:
[C---:B------:R-:W-:Y:S01]  /*2220*/  LEA R3, R11.reuse, UR7, 0x3 ;  /* 0x000000070b037c11 */ /* 0x040fe2000f8e18ff */
[----:B------:R-:W-:Y:S01]  /*2230*/  NOP ;  /* 0x0000000000007918 */ /* 0x000fe20000000000 */
[----:B-1----:R-:W-:Y:S02]  /*2240*/  SHF.L.U32 R0, R10, 0x1f, RZ ;  /* 0x0000001f0a007819 */ /* 0x002fe400000006ff */
[----:B------:R-:W-:Y:S02]  /*2250*/  LEA R5, R11, UR7, 0x4 ;  /* 0x000000070b057c11 */ /* 0x000fe4000f8e20ff */
[----:B---3--:R-:W1:Y:S02]  /*2260*/  SYNCS.PHASECHK.TRANS64.TRYWAIT P0, [R3+URZ+0xe0], R0 ;  /* 0x0000e000030075a7 */ /* 0x008e6400080011ff */
[----:B-1----:R-:W-:Y:S05]  /*2270*/  @!P0 BRA `(.L_x_40) ;  /* 0x00000078004c8947 */ /* 0x002fea0003800000 */
.L_x_147:
[----:B------:R-:W3:Y:S01]  /*2280*/  LDS.128 R4, [R5+0x170] ;  /* 0x0001700005047984 */ /* 0x000ee20000000c00 */
[----:B------:R-:W-:Y:S01]  /*2290*/  UISETP.GE.AND UP0, UPT, UR42, 0x1, UPT ;  /* 0x000000012a00788c */ /* 0x000fe2000bf06270 */
[----:B------:R-:W-:Y:S01]  /*22a0*/  @!PT LDS RZ, [RZ] ;  /* 0x00000000fffff984 */ /* 0x000fe20000000800 */
[----:B------:R-:W-:Y:S01]  /*22b0*/  @!PT LDS RZ, [RZ] ;  /* 0x00000000fffff984 */ /* 0x000fe20000000800 */
[----:B------:R-:W-:Y:S01]  /*22c0*/  @!PT LDS RZ, [RZ] ;  /* 0x00000000fffff984 */ /* 0x000fe20000000800 */
[----:B------:R-:W-:Y:S01]  /*22d0*/  @!PT LDS RZ, [RZ] ;  /* 0x00000000fffff984 */ /* 0x000fe20000000800 */
[----:B------:R4:W-:Y:S06]  /*22e0*/  MEMBAR.ALL.CTA ;  /* 0x0000000000007992 */ /* 0x0009ec0000008000 */
[----:B----4-:R-:W4:Y:S01]  /*22f0*/  FENCE.VIEW.ASYNC.S ;  /* 0x00000000000073c6 */ /* 0x010f220000000000 */
[----:B---3--:R-:W-:-:S13]  /*2300*/  LOP3.LUT P0, RZ, R6, 0x1, RZ, 0xc0, !PT ;  /* 0x0000000106ff7812 */ /* 0x008fda000780c0ff */
[----:B----4-:R-:W-:Y:S01]  /*2310*/  VOTEU.ANY UP1, P0 ;  /* 0x0000000000ff7886 */ /* 0x010fe20000020100 */
[----:B------:R-:W-:-:S13]  /*2320*/  PLOP3.LUT P0, PT, PT, PT, UP1, 0x80, 0x8 ;  /* 0x000000000008781c */ /* 0x000fda0003f0f018 */
[----:B-1----:R-:W-:Y:S02]  /*2330*/  @P0 LOP3.LUT R0, R5, 0xffff, RZ, 0xc0, !PT ;  /* 0x0000ffff05000812 */ /* 0x002fe400078ec0ff */
[----:B------:R-:W-:Y:S02]  /*2340*/  @P0 MOV R2, R4 ;  /* 0x0000000400020202 */ /* 0x000fe40000000f00 */
[----:B------:R-:W-:Y:S01]  /*2350*/  @P0 R2UR UR6, R0 ;  /* 0x00000000000602ca */ /* 0x000fe200000e0000 */
[----:B------:R-:W-:Y:S01]  /*2360*/  VIADD R0, R3, 0xf0 ;  /* 0x000000f003007836 */ /* 0x000fe20000000000 */
[----:B------:R-:W-:Y:S02]  /*2370*/  @P0 SHF.R.U32.HI R4, RZ, 0x10, R5 ;  /* 0x00000010ff040819 */ /* 0x000fe40000011605 */
[----:B------:R-:W-:Y:S02]  /*2380*/  @P0 R2UR UR8, R2 ;  /* 0x00000000020802ca */ /* 0x000fe400000e0000 */
[----:B------:R-:W-:-:S02]  /*2390*/  PRMT R0, RZ, 0x654, R0 ;  /* 0x00000654ff007816 */ /* 0x000fc40000000000 */
[----:B------:R-:W-:Y:S02]  /*23a0*/  @P0 R2UR UR4, R4 ;  /* 0x00000000040402ca */ /* 0x000fe400000e0000 */
[----:B------:R1:W-:Y:S03]  /*23b0*/  SYNCS.ARRIVE.TRANS64.RED.A1T0 RZ, [R0+URZ], RZ ;  /* 0x000000ff00ff79a7 */ /* 0x0003e600081004ff */
[----:B------:R-:W-:-:S04]  /*23c0*/  @UP1 UMOV UR37, UR6 ;  /* 0x0000000600251c82 */ /* 0x000fc80008000000 */
[----:B------:R-:W-:-:S04]  /*23d0*/  @UP1 UMOV UR38, UR8 ;  /* 0x0000000800261c82 */ /* 0x000fc80008000000 */
[----:B------:R-:W-:Y:S01]  /*23e0*/  @UP1 UMOV UR36, UR4 ;  /* 0x0000000400241c82 */ /* 0x000fe20008000000 */
[----:B------:R-:W-:Y:S05]  /*23f0*/  BRA.U !UP0, `(.L_x_41) ;  /* 0x0000000108d47547 */ /* 0x000fea000b800000 */
[----:B------:R-:W2:Y:S01]  /*2400*/  LDCU.128 UR12, c[0x0][0xb10] ;  /* 0x00016200ff0c77ac */ /* 0x000ea20008000c00 */
[----:B------:R-:W3:Y:S01]  /*2410*/  LDCU UR25, c[0x0][0xb20] ;  /* 0x00016400ff1977ac */ /* 0x000ee20008000800 */
[----:B------:R-:W4:Y:S01]  /*2420*/  LDCU UR20, c[0x0][0xb0c] ;  /* 0x00016180ff1477ac */ /* 0x000f220008000800 */
[----:B------:R-:W1:Y:S01]  /*2430*/  LDCU.64 UR10, c[0x0][0xb28] ;  /* 0x00016500ff0a77ac */ /* 0x000e620008000a00 */
[----:B------:R-:W-:Y:S02]  /*2440*/  UISETP.NE.AND UP3, UPT, UR42, 0x1, UPT ;  /* 0x000000012a00788c */ /* 0x000fe4000bf65270 */
[----:B--2---:R-:W-:Y:S02]  /*2450*/  UIMAD.WIDE.U32 UR16, UR39, UR15, URZ ;  /* 0x0000000f271072a5 */ /* 0x004fe4000f8e00ff */
[----:B------:R-:W-:Y:S02]  /*2460*/  UIMAD.WIDE.U32 UR8, UR40, UR12, URZ ;  /* 0x0000000c280872a5 */ /* 0x000fe4000f8e00ff */
[----:B------:R-:W-:-:S02]  /*2470*/  UISETP.NE.AND UP0, UPT, UR14, 0x1, UPT ;  /* 0x000000010e00788c */ /* 0x000fc4000bf05270 */
[----:B------:R-:W-:Y:S01]  /*2480*/  UIMAD.WIDE.U32 UR22, UR37, UR15, URZ ;  /* 0x0000000f251672a5 */ /* 0x000fe2000f8e00ff */
[----:B------:R-:W-:Y:S02]  /*2490*/  UMOV UR16, UR17 ;  /* 0x0000001100107c82 */ /* 0x000fe40008000000 */
[----:B------:R-:W-:Y:S01]  /*24a0*/  UMOV UR8, UR9 ;  /* 0x0000000900087c82 */ /* 0x000fe20008000000 */
[----:B---3--:R-:W-:Y:S02]  /*24b0*/  USHF.R.U32.HI UR16, URZ, UR25, UR16 ;  /* 0x00000019ff107299 */ /* 0x008fe40008011610 */
[----:B----4-:R-:W-:Y:S02]  /*24c0*/  UISETP.NE.AND UP2, UPT, UR20, 0x1, UPT ;  /* 0x000000011400788c */ /* 0x010fe4000bf45270 */
[----:B------:R-:W-:Y:S02]  /*24d0*/  USHF.R.U32.HI UR8, URZ, UR13, UR8 ;  /* 0x0000000dff087299 */ /* 0x000fe40008011608 */
[----:B------:R-:W-:-:S02]  /*24e0*/  USEL UR6, UR39, UR16, !UP0 ;  /* 0x0000001027067287 */ /* 0x000fc4000c000000 */
[----:B------:R-:W-:Y:S02]  /*24f0*/  USEL UR8, UR40, UR8, !UP2 ;  /* 0x0000000828087287 */ /* 0x000fe4000d000000 */
[----:B-1----:R-:W-:Y:S01]  /*2500*/  UIMAD.WIDE.U32 UR16, UR6, UR10, URZ ;  /* 0x0000000a061072a5 */ /* 0x002fe2000f8e00ff */
[----:B------:R-:W-:Y:S01]  /*2510*/  UMOV UR4, UR23 ;  /* 0x0000001700047c82 */ /* 0x000fe20008000000 */
[----:B------:R-:W-:Y:S02]  /*2520*/  UIMAD.WIDE.U32 UR18, UR38, UR12, URZ ;  /* 0x0000000c261272a5 */ /* 0x000fe4000f8e00ff */
[----:B------:R-:W-:-:S03]  /*2530*/  UIMAD.WIDE.U32 UR22, UR8, UR10, URZ ;  /* 0x0000000a081672a5 */ /* 0x000fc6000f8e00ff */
[----:B------:R-:W-:Y:S01]  /*2540*/  UMOV UR16, UR17 ;  /* 0x0000001100107c82 */ /* 0x000fe20008000000 */
[----:B------:R-:W-:Y:S02]  /*2550*/  USHF.R.U32.HI UR4, URZ, UR25, UR4 ;  /* 0x00000019ff047299 */ /* 0x000fe40008011604 */
[----:B------:R-:W-:Y:S01]  /*2560*/  @UP3 USHF.R.U32.HI UR6, URZ, UR11, UR16 ;  /* 0x0000000bff063299 */ /* 0x000fe20008011610 */
[----:B------:R-:W-:Y:S01]  /*2570*/  UMOV UR18, UR19 ;  /* 0x0000001300127c82 */ /* 0x000fe20008000000 */
[----:B------:R-:W-:Y:S01]  /*2580*/  UMOV UR22, UR23 ;  /* 0x0000001700167c82 */ /* 0x000fe20008000000 */
[----:B------:R-:W-:Y:S02]  /*2590*/  USHF.R.U32.HI UR13, URZ, UR13, UR18 ;  /* 0x0000000dff0d7299 */ /* 0x000fe40008011612 */
[----:B------:R-:W-:Y:S02]  /*25a0*/  USEL UR4, UR37, UR4, !UP0 ;  /* 0x0000000425047287 */ /* 0x000fe4000c000000 */
[----:B------:R-:W-:-:S02]  /*25b0*/  @UP3 USHF.R.U32.HI UR8, URZ, UR11, UR22 ;  /* 0x0000000bff083299 */ /* 0x000fc40008011616 */
[----:B------:R-:W-:Y:S02]  /*25c0*/  UIMAD UR9, UR42, UR6, URZ ;  /* 0x000000062a0972a4 */ /* 0x000fe4000f8e02ff */
[----:B------:R-:W-:Y:S02]  /*25d0*/  USEL UR6, UR38, UR13, !UP2 ;  /* 0x0000000d26067287 */ /* 0x000fe4000d000000 */
[----:B------:R-:W-:Y:S02]  /*25e0*/  UIMAD UR12, UR42, UR8, URZ ;  /* 0x000000082a0c72a4 */ /* 0x000fe4000f8e02ff */
[----:B------:R-:W-:Y:S02]  /*25f0*/  UISETP.GE.AND UP0, UPT, UR4, UR9, UPT ;  /* 0x000000090400728c */ /* 0x000fe4000bf06270 */
[----:B------:R-:W-:Y:S02]  /*2600*/  UIMAD.WIDE.U32 UR16, UR4, UR10, URZ ;  /* 0x0000000a041072a5 */ /* 0x000fe4000f8e00ff */
[----:B------:R-:W-:-:S02]  /*2610*/  UISETP.GE.OR UP0, UPT, UR6, UR12, UP0 ;  /* 0x0000000c0600728c */ /* 0x000fc40008706670 */
[----:B------:R-:W-:Y:S02]  /*2620*/  UIMAD.WIDE.U32 UR12, UR6, UR10, URZ ;  /* 0x0000000a060c72a5 */ /* 0x000fe4000f8e00ff */
[----:B------:R-:W-:Y:S01]  /*2630*/  UIADD3 UR15, UPT, UPT, -UR4, URZ, URZ ;  /* 0x000000ff040f7290 */ /* 0x000fe2000fffe1ff */
[----:B------:R-:W-:Y:S01]  /*2640*/  UMOV UR10, UR17 ;  /* 0x00000011000a7c82 */ /* 0x000fe20008000000 */
[----:B------:R-:W-:Y:S02]  /*2650*/  UIADD3 UR12, UPT, UPT, -UR6, URZ, URZ ;  /* 0x000000ff060c7290 */ /* 0x000fe4000fffe1ff */
[----:B------:R-:W-:-:S03]  /*2660*/  USHF.R.U32.HI UR10, URZ, UR11, UR10 ;  /* 0x0000000bff0a7299 */ /* 0x000fc6000801160a */
[----:B------:R-:W-:Y:S01]  /*2670*/  @!UP0 UMOV UR9, UR13 ;  /* 0x0000000d00098c82 */ /* 0x000fe20008000000 */
[----:B------:R-:W-:Y:S02]  /*2680*/  UIMAD UR15, UR14, UR15, UR37 ;  /* 0x0000000f0e0f72a4 */ /* 0x000fe4000f8e0225 */
[----:B------:R-:W-:Y:S02]  /*2690*/  USEL UR10, UR4, UR10, !UP3 ;  /* 0x0000000a040a7287 */ /* 0x000fe4000d800000 */
[----:B------:R-:W-:Y:S02]  /*26a0*/  @!UP0 USHF.R.U32.HI UR9, URZ, UR11, UR9 ;  /* 0x0000000bff098299 */ /* 0x000fe40008011609 */
[----:B------:R-:W-:Y:S02]  /*26b0*/  UIADD3 UR11, UPT, UPT, -UR10, URZ, URZ ;  /* 0x000000ff0a0b7290 */ /* 0x000fe4000fffe1ff */
[----:B------:R-:W-:Y:S02]  /*26c0*/  @!UP0 USEL UR9, UR6, UR9, !UP3 ;  /* 0x0000000906098287 */ /* 0x000fe4000d800000 */
[----:B------:R-:W-:-:S02]  /*26d0*/  UIMAD UR11, UR42, UR11, UR4 ;  /* 0x0000000b2a0b72a4 */ /* 0x000fc4000f8e0204 */
[----:B------:R-:W-:Y:S02]  /*26e0*/  @!UP0 UIADD3 UR10, UPT, UPT, UR10, -UR9, URZ ;  /* 0x800000090a0a8290 */ /* 0x000fe4000fffe0ff */
[----:B------:R-:W-:Y:S02]  /*26f0*/  @!UP0 UIMAD UR9, UR11, UR8, UR9 ;  /* 0x000000080b0982a4 */ /* 0x000fe4000f8e0209 */
[----:B------:R-:W-:Y:S02]  /*2700*/  @!UP0 UIMAD UR4, UR42, UR10, UR6 ;  /* 0x0000000a2a0482a4 */ /* 0x000fe4000f8e0206 */
[----:B------:R-:W-:Y:S02]  /*2710*/  UIMAD UR8, UR20, UR12, UR38 ;  /* 0x0000000c140872a4 */ /* 0x000fe4000f8e0226 */
[----:B------:R-:W-:Y:S01]  /*2720*/  UIMAD UR37, UR4, UR14, UR15 ;  /* 0x0000000e042572a4 */ /* 0x000fe2000f8e020f */
[----:B------:R-:W-:Y:S02]  /*2730*/  @!UP0 UMOV UR6, UR9 ;  /* 0x0000000900068c82 */ /* 0x000fe40008000000 */
[----:B------:R-:W-:-:S12]  /*2740*/  UIMAD UR38, UR6, UR20, UR8 ;  /* 0x00000014062672a4 */ /* 0x000fd8000f8e0208 */
.L_x_41:
[----:B------:R-:W3:Y:S02]  /*2750*/  LDCU UR4, c[0x0][0xb30] ;  /* 0x00016600ff0477ac */ /* 0x000ee40008000800 */
[----:B---3--:R-:W-:-:S09]  /*2760*/  UISETP.NE.AND UP0, UPT, UR4, 0x1, UPT ;  /* 0x000000010400788c */ /* 0x008fd2000bf05270 */
[----:B------:R-:W-:Y:S05]  /*2770*/  BRA.U UP0, `(.L_x_42) ;  /* 0x0000000100447547 */ /* 0x000fea000b800000 */
[----:B------:R-:W3:Y:S01]  /*2780*/  LDCU.128 UR12, c[0x0][0xb10] ;  /* 0x00016200ff0c77ac */ /* 0x000ee20008000c00 */
[----:B------:R-:W4:Y:S01]  /*2790*/  LDCU UR16, c[0x0][0xb0c] ;  /* 0x00016180ff1077ac */ /* 0x000f220008000800 */
[----:B------:R-:W1:Y:S01]  /*27a0*/  LDCU UR17, c[0x0][0xb20] ;  /* 0x00016400ff1177ac */ /* 0x000e620008000800 */
[----:B---3--:R-:W-:Y:S02]  /*27b0*/  UIMAD.WIDE.U32 UR10, UR38, UR12, URZ ;  /* 0x0000000c260a72a5 */ /* 0x008fe4000f8e00ff */
[----:B------:R-:W-:Y:S02]  /*27c0*/  UIMAD.WIDE.U32 UR8, UR37, UR15, URZ ;  /* 0x0000000f250872a5 */ /* 0x000fe4000f8e00ff */
[----:B----4-:R-:W-:Y:S02]  /*27d0*/  UISETP.NE.AND UP2, UPT, UR16, 0x1, UPT ;  /* 0x000000011000788c */ /* 0x010fe4000bf45270 */
[----:B------:R-:W-:Y:S01]  /*27e0*/  UISETP.NE.AND UP0, UPT, UR14, 0x1, UPT ;  /* 0x000000010e00788c */ /* 0x000fe2000bf05270 */
[----:B------:R-:W-:-:S02]  /*27f0*/  UMOV UR6, UR11 ;  /* 0x0000000b00067c82 */ /* 0x000fc40008000000 */
[----:B------:R-:W-:Y:S01]  /*2800*/  UMOV UR4, UR9 ;  /* 0x0000000900047c82 */ /* 0x000fe20008000000 */
[----:B------:R-:W-:Y:S02]  /*2810*/  USHF.R.U32.HI UR6, URZ, UR13, UR6 ;  /* 0x0000000dff067299 */ /* 0x000fe40008011606 */
[----:B-1----:R-:W-:Y:S02]  /*2820*/  USHF.R.U32.HI UR4, URZ, UR17, UR4 ;  /* 0x00000011ff047299 */ /* 0x002fe40008011604 */
[----:B------:R-:W-:Y:S02]  /*2830*/  USEL UR6, UR38, UR6, !UP2 ;  /* 0x0000000626067287 */ /* 0x000fe4000d000000 */
[----:B------:R-:W-:-:S04]  /*2840*/  USEL UR4, UR37, UR4, !UP0 ;  /* 0x0000000425047287 */ /* 0x000fc8000c000000 */
[----:B------:R-:W-:Y:S02]  /*2850*/  UIADD3 UR8, UPT, UPT, UR6, -UR4, URZ ;  /* 0x8000000406087290 */ /* 0x000fe4000fffe0ff */
[----:B------:R-:W-:Y:S02]  /*2860*/  UIADD3 UR4, UPT, UPT, -UR6, UR4, URZ ;  /* 0x0000000406047290 */ /* 0x000fe4000fffe1ff */
[----:B------:R-:W-:Y:S02]  /*2870*/  UIMAD UR37, UR8, UR14, UR37 ;  /* 0x0000000e082572a4 */ /* 0x000fe4000f8e0225 */
[----:B------:R-:W-:-:S12]  /*2880*/  UIMAD UR38, UR4, UR16, UR38 ;  /* 0x00000010042672a4 */ /* 0x000fd8000f8e0226 */
.L_x_42:
[----:B------:R-:W-:Y:S01]  /*2890*/  VIADD R11, R11, 0x1 ;  /* 0x000000010b0b7836 */ /* 0x000fe20000000000 */
[----:B------:R-:W-:Y:S02]  /*28a0*/  R2UR UR6, R84 ;  /* 0x00000000540672ca */ /* 0x000fe400000e0000 */
[----:B------:R-:W-:Y:S02]  /*28b0*/  R2UR UR4, R83 ;  /* 0x00000000530472ca */ /* 0x000fe400000e0000 */
[C---:B------:R-:W-:Y:S02]  /*28c0*/  ISETP.NE.AND P0, PT, R11.reuse, 0x2, PT ;  /* 0x000000020b00780c */ /* 0x040fe40003f05270 */
[----:B------:R-:W-:Y:S02]  /*28d0*/  PLOP3.LUT P1, PT, PT, PT, PT, 0x80, 0x8 ;  /* 0x000000000008781c */ /* 0x000fe40003f2f070 */
[----:B------:R-:W-:Y:S02]  /*28e0*/  SEL R3, RZ, 0x1, P0 ;  /* 0x00000001ff037807 */ /* 0x000fe40000000000 */
[----:B------:R-:W-:-:S02]  /*28f0*/  SEL R11, R11, RZ, P0 ;  /* 0x000000ff0b0b7207 */ /* 0x000fc40000000000 */
[----:B------:R-:W-:Y:S01]  /*2900*/  LOP3.LUT R10, R10, R3, RZ, 0x3c, !PT ;  /* 0x000000030a0a7212 */ /* 0x000fe200078e3cff */
[----:B------:R-:W-:Y:S02]  /*2910*/  UIADD3 UR30, UPT, UPT, UR38, UR6, URZ ;  /* 0x00000006261e7290 */ /* 0x000fe4000fffe0ff */
[----:B------:R-:W-:Y:S01]  /*2920*/  UIADD3 UR31, UPT, UPT, UR37, UR4, URZ ;  /* 0x00000004251f7290 */ /* 0x000fe2000fffe0ff */
[----:B------:R-:W-:Y:S11]  /*2930*/  BRA.U UP1, `(.L_x_43) ;  /* 0xfffffff101507547 */ /* 0x000ff6000b83ffff */
[----:B------:R-:W-:Y:S01]  /*2940*/  UIADD3 UR7, UPT, UPT, UR7, 0x48, URZ ;  /* 0x0000004807077890 */ /* 0x000fe2000fffe0ff */
[----:B------:R-:W-:-:S03]  /*2950*/  SHF.L.U32 R3, R12, 0x1f, RZ ;  /* 0x0000001f0c037819 */ /* 0x000fc600000006ff */
[----:B------:R-:W-:-:S09]  /*2960*/  ULEA UR4, UR5, UR7, 0x3 ;  /* 0x0000000705047291 */ /* 0x000fd2000f8e18ff */
[----:B------:R-:W3:Y:S02]  /*2970*/  SYNCS.PHASECHK.TRANS64.TRYWAIT P0, [UR4], R3 ;  /* 0x00000003ff0075a7 */ /* 0x000ee40008001104 */
[----:B---3--:R-:W-:Y:S05]  /*2980*/  @!P0 BRA `(.L_x_44) ;  /* 0x00000070009c8947 */ /* 0x008fea0003800000 */
.L_x_149:
[----:B------:R-:W-:-:S04]  /*2990*/  UIADD3 UR4, UPT, UPT, UR5, 0x1, URZ ;  /* 0x0000000105047890 */ /* 0x000fc8000fffe0ff */
[----:B------:R-:W-:-:S04]  /*29a0*/  UISETP.NE.AND UP0, UPT, UR4, 0x9, UPT ;  /* 0x000000090400788c */ /* 0x000fc8000bf05270 */
[----:B------:R-:W-:Y:S02]  /*29b0*/  USEL UR6, URZ, 0x1, UP0 ;  /* 0x00000001ff067887 */ /* 0x000fe40008000000 */
[----:B------:R-:W-:-:S04]  /*29c0*/  USEL UR4, UR4, URZ, UP0 ;  /* 0x000000ff04047287 */ /* 0x000fc80008000000 */
[----:B------:R-:W-:Y:S01]  /*29d0*/  ULEA UR5, UR4, UR7, 0x3 ;  /* 0x0000000704057291 */ /* 0x000fe2000f8e18ff */
[----:B------:R-:W-:-:S04]  /*29e0*/  LOP3.LUT R2, R12, UR6, RZ, 0x3c, !PT ;  /* 0x000000060c027c12 */ /* 0x000fc8000f8e3cff */
[----:B-1----:R-:W-:-:S04]  /*29f0*/  SHF.L.U32 R3, R2, 0x1f, RZ ;  /* 0x0000001f02037819 */ /* 0x002fc800000006ff */
[----:B------:R-:W1:Y:S02]  /*2a00*/  SYNCS.PHASECHK.TRANS64.TRYWAIT P0, [UR5], R3 ;  /* 0x00000003ff0075a7 */ /* 0x000e640008001105 */
[----:B-1----:R-:W-:Y:S05]  /*2a10*/  @!P0 BRA `(.L_x_45) ;  /* 0x0000007000908947 */ /* 0x002fea0003800000 */
.L_x_151:
        /* <DEDUP_REMOVED lines=9> */
.L_x_153:
        /* <DEDUP_REMOVED lines=9> */
.L_x_155:
        /* <DEDUP_REMOVED lines=9> */
.L_x_157:
        /* <DEDUP_REMOVED lines=9> */
.L_x_159:
        /* <DEDUP_REMOVED lines=9> */
.L_x_161:
        /* <DEDUP_REMOVED lines=9> */
.L_x_163:
[----:B------:R-:W-:-:S04]  /*2d80*/  UIADD3 UR4, UPT, UPT, UR4, 0x1, URZ ;  /* 0x0000000104047890 */ /* 0x000fc8000fffe0ff */
[----:B------:R-:W-:-:S04]  /*2d90*/  UISETP.NE.AND UP0, UPT, UR4, 0x9, UPT ;  /* 0x000000090400788c */ /* 0x000fc8000bf05270 */
[----:B------:R-:W-:Y:S02]  /*2da0*/  USEL UR5, URZ, 0x1, UP0 ;  /* 0x00000001ff057887 */ /* 0x000fe40008000000 */
[----:B------:R-:W-:-:S04]  /*2db0*/  USEL UR4, UR4, URZ, UP0 ;  /* 0x000000ff04047287 */ /* 0x000fc80008000000 */
[----:B------:R-:W-:Y:S01]  /*2dc0*/  ULEA UR4, UR4, UR7, 0x3 ;  /* 0x0000000704047291 */ /* 0x000fe2000f8e18ff */
[----:B-1----:R-:W-:-:S04]  /*2dd0*/  LOP3.LUT R3, R2, UR5, RZ, 0x3c, !PT ;  /* 0x0000000502037c12 */ /* 0x002fc8000f8e3cff */
[----:B------:R-:W-:Y:S01]  /*2de0*/  SHF.L.U32 R3, R3, 0x1f, RZ ;  /* 0x0000001f03037819 */ /* 0x000fe200000006ff */
[----:B------:R-:W-:-:S07]  /*2df0*/  IMAD.U32 R0, RZ, RZ, UR4 ;  /* 0x00000004ff007e24 */ /* 0x000fce000f8e00ff */
.L_x_52:
[----:B-1----:R1:W3:Y:S02]  /*2e00*/  SYNCS.PHASECHK.TRANS64.TRYWAIT P0, [R0+URZ], R3 ;  /* 0x00000003000075a7 */ /* 0x0022e400080011ff */
[----:B---3--:R-:W-:Y:S05]  /*2e10*/  @!P0 NANOSLEEP.SYNCS 0x989680 ;  /* 0x009896800000895d */ /* 0x008fea0003900000 */
[----:B------:R-:W3:Y:S02]  /*2e20*/  @!P0 SYNCS.PHASECHK.TRANS64 P0, [R0+URZ], R3 ;  /* 0x00000003000085a7 */ /* 0x000ee400080010ff */
[----:B--23--:R-:W-:Y:S05]  /*2e30*/  @P0 EXIT ;  /* 0x000000000000094d */ /* 0x00cfea0003800000 */
[----:B------:R-:W-:Y:S05]  /*2e40*/  BRA `(.L_x_52) ;  /* 0xfffffffc00ec7947 */ /* 0x000fea000383ffff */
.L_x_23:
[----:B------:R-:W2:Y:S02]  /*2e50*/  S2UR UR4, SR_CgaCtaId ;  /* 0x00000000000479c3 */ /* 0x000ea40000008800 */
[----:B--2---:R-:W-:-:S04]  /*2e60*/  UISETP.NE.AND UP0, UPT, UR4, URZ, UPT ;  /* 0x000000ff0400728c */ /* 0x004fc8000bf05270 */
[----:B------:R-:W-:-:S09]  /*2e70*/  UISETP.NE.OR UP0, UPT, UR18, 0x1, UP0 ;  /* 0x000000011200788c */ /* 0x000fd20008705670 */
[----:B------:R-:W-:Y:S05]  /*2e80*/  BRA.U UP0, `(.L_x_53) ;  /* 0x00000005004c7547 */ /* 0x000fea000b800000 */
[----:B------:R-:W2:Y:S01]  /*2e90*/  S2UR UR5, SR_CgaCtaId ;  /* 0x00000000000579c3 */ /* 0x000ea20000008800 */
[----:B------:R-:W-:Y:S01]  /*2ea0*/  UMOV UR4, 0x400 ;  /* 0x0000040000047882 */ /* 0x000fe20000000000 */
[----:B------:R-:W-:Y:S01]  /*2eb0*/  ISETP.GE.U32.AND P2, PT, R0, 0x8, PT ;  /* 0x000000080000780c */ /* 0x000fe20003f46070 */
[----:B------:R-:W-:Y:S01]  /*2ec0*/  IMAD.MOV.U32 R12, RZ, RZ, 0x1 ;  /* 0x00000001ff0c7424 */ /* 0x000fe200078e00ff */
[----:B------:R-:W-:Y:S02]  /*2ed0*/  CS2R R10, SRZ ;  /* 0x00000000000a7805 */ /* 0x000fe4000001ff00 */
[----:B------:R-:W-:Y:S01]  /*2ee0*/  CS2R R8, SRZ ;  /* 0x0000000000087805 */ /* 0x000fe2000001ff00 */
[----:B--2---:R-:W-:-:S03]  /*2ef0*/  ULEA UR6, UR5, UR4, 0x18 ;  /* 0x0000000405067291 */ /* 0x004fc6000f8ec0ff */
[----:B------:R-:W-:-:S09]  /*2f00*/  UMOV UR5, URZ ;  /* 0x000000ff00057c82 */ /* 0x000fd20008000000 */
.L_x_57:
[----:B------:R-:W-:Y:S02]  /*2f10*/  LEA R2, R8, UR6, 0x3 ;  /* 0x0000000608027c11 */ /* 0x000fe4000f8e18ff */
[----:B------:R-:W-:-:S03]  /*2f20*/  SHF.L.U32 R5, R9, 0x1f, RZ ;  /* 0x0000001f09057819 */ /* 0x000fc600000006ff */
[----:B------:R-:W-:Y:S01]  /*2f30*/  VIADD R4, R2, 0x150 ;  /* 0x0000015002047836 */ /* 0x000fe20000000000 */
[----:B------:R-:W2:Y:S02]  /*2f40*/  SYNCS.PHASECHK.TRANS64.TRYWAIT P0, [R2+URZ+0x140], R5 ;  /* 0x00014005020075a7 */ /* 0x000ea400080011ff */
[----:B--2---:R-:W-:Y:S05]  /*2f50*/  @!P0 BRA `(.L_x_54) ;  /* 0x0000006c00e88947 */ /* 0x004fea0003800000 */
.L_x_164:
[----:B------:R-:W-:Y:S01]  /*2f60*/  ULEA UR4, UR5, UR6, 0x3 ;  /* 0x0000000605047291 */ /* 0x000fe2000f8e18ff */
[----:B------:R-:W-:Y:S02]  /*2f70*/  PRMT R4, RZ, 0x654, R4 ;  /* 0x00000654ff047816 */ /* 0x000fe40000000004 */
[----:B--2---:R-:W-:Y:S01]  /*2f80*/  SHF.L.U32 R5, R12, 0x1f, RZ ;  /* 0x0000001f0c057819 */ /* 0x004fe200000006ff */
[----:B------:R-:W-:Y:S01]  /*2f90*/  UIADD3 UR7, UPT, UPT, UR4, 0xe0, URZ ;  /* 0x000000e004077890 */ /* 0x000fe2000fffe0ff */
[----:B------:R2:W-:Y:S05]  /*2fa0*/  SYNCS.ARRIVE.TRANS64.RED.A1T0 RZ, [R4+URZ], RZ ;  /* 0x000000ff04ff79a7 */ /* 0x0005ea00081004ff */
[----:B------:R-:W-:Y:S01]  /*2fb0*/  IMAD.U32 R7, RZ, RZ, UR7 ;  /* 0x00000007ff077e24 */ /* 0x000fe2000f8e00ff */
[----:B------:R-:W3:Y:S04]  /*2fc0*/  SYNCS.PHASECHK.TRANS64.TRYWAIT P0, [UR4+0xf0], R5 ;  /* 0x0000f005ff0075a7 */ /* 0x000ee80008001104 */
[----:B------:R-:W-:Y:S01]  /*2fd0*/  PRMT R6, R0, 0x654, R7 ;  /* 0x0000065400067816 */ /* 0x000fe20000000007 */
[----:B--2---:R-:W-:Y:S01]  /*2fe0*/  @!P2 IMAD.MOV.U32 R4, RZ, RZ, 0x10 ;  /* 0x00000010ff04a424 */ /* 0x004fe200078e00ff */
[----:B---3--:R-:W-:Y:S06]  /*2ff0*/  @!P0 BRA `(.L_x_55) ;  /* 0x0000006c00d48947 */ /* 0x008fec0003800000 */
.L_x_166:
[----:B------:R-:W-:Y:S01]  /*3000*/  ULEA UR8, UR5, UR6, 0x4 ;  /* 0x0000000605087291 */ /* 0x000fe2000f8e20ff */
[----:B------:R-:W-:Y:S01]  /*3010*/  SEL R3, R6, R3, !P2 ;  /* 0x0000000306037207 */ /* 0x000fe20005000000 */
[----:B------:R-:W-:Y:S01]  /*3020*/  UIADD3 UR9, UPT, UPT, UR4, 0xe0, URZ ;  /* 0x000000e004097890 */ /* 0x000fe2000fffe0ff */
[----:B--2---:R-:W-:Y:S01]  /*3030*/  LEA R2, R11, UR6, 0x3 ;  /* 0x000000060b027c11 */ /* 0x004fe2000f8e18ff */
[----:B------:R-:W-:Y:S01]  /*3040*/  UIADD3 UR8, UPT, UPT, UR8, 0x170, URZ ;  /* 0x0000017008087890 */ /* 0x000fe2000fffe0ff */
[----:B------:R-:W-:Y:S01]  /*3050*/  SHF.L.U32 R5, R10, 0x1f, RZ ;  /* 0x0000001f0a057819 */ /* 0x000fe200000006ff */
[----:B------:R2:W-:Y:S01]  /*3060*/  @!P2 SYNCS.ARRIVE.TRANS64.RED RZ, [R3+URZ], R4 ;  /* 0x0000000403ffa9a7 */ /* 0x0005e200080004ff */
[----:B------:R-:W-:Y:S01]  /*3070*/  UIADD3 UR4, UPT, UPT, UR5, 0x1, URZ ;  /* 0x0000000105047890 */ /* 0x000fe2000fffe0ff */
[----:B------:R-:W-:-:S03]  /*3080*/  VIADD R8, R8, 0x1 ;  /* 0x0000000108087836 */ /* 0x000fc60000000000 */
[----:B------:R-:W-:Y:S02]  /*3090*/  UISETP.NE.AND UP0, UPT, UR4, 0x2, UPT ;  /* 0x000000020400788c */ /* 0x000fe4000bf05270 */
[----:B------:R-:W-:Y:S06]  /*30a0*/  UGETNEXTWORKID.BROADCAST [UR8], [UR9] ;  /* 0x00000000080073ca */ /* 0x000fec0008000100 */
[----:B------:R-:W-:Y:S01]  /*30b0*/  USEL UR7, URZ, 0x1, UP0 ;  /* 0x00000001ff077887 */ /* 0x000fe20008000000 */
[----:B------:R-:W-:Y:S01]  /*30c0*/  ISETP.NE.AND P0, PT, R8, 0x2, PT ;  /* 0x000000020800780c */ /* 0x000fe20003f05270 */
[----:B------:R-:W-:Y:S01]  /*30d0*/  USEL UR5, UR4, URZ, UP0 ;  /* 0x000000ff04057287 */ /* 0x000fe20008000000 */
[----:B------:R-:W3:Y:S03]  /*30e0*/  SYNCS.PHASECHK.TRANS64.TRYWAIT P1, [R2+URZ+0xe0], R5 ;  /* 0x0000e005020075a7 */ /* 0x000ee600080211ff */
[----:B------:R-:W-:Y:S01]  /*30f0*/  LOP3.LUT R12, R12, UR7, RZ, 0x3c, !PT ;  /* 0x000000070c0c7c12 */ /* 0x000fe2000f8e3cff */
[----:B--23--:R-:W-:Y:S07]  /*3100*/  @!P1 BRA `(.L_x_56) ;  /* 0x0000006c00a89947 */ /* 0x00cfee0003800000 */
.L_x_167:
[C---:B------:R-:W-:Y:S01]  /*3110*/  LEA R4, R11.reuse, UR6, 0x4 ;  /* 0x000000060b047c11 */ /* 0x040fe2000f8e20ff */
[----:B--2---:R-:W-:Y:S01]  /*3120*/  VIADD R2, R2, 0xf0 ;  /* 0x000000f002027836 */ /* 0x004fe20000000000 */
[----:B------:R-:W-:Y:S01]  /*3130*/  SEL R8, R8, RZ, P0 ;  /* 0x000000ff08087207 */ /* 0x000fe20000000000 */
[----:B------:R-:W-:-:S03]  /*3140*/  VIADD R11, R11, 0x1 ;  /* 0x000000010b0b7836 */ /* 0x000fc60000000000 */
[----:B------:R-:W2:Y:S01]  /*3150*/  LDS.128 R4, [R4+0x170] ;  /* 0x0001700004047984 */ /* 0x000ea20000000c00 */
[----:B------:R-:W-:Y:S02]  /*3160*/  PRMT R2, RZ, 0x654, R2 ;  /* 0x00000654ff027816 */ /* 0x000fe40000000002 */
[C---:B------:R-:W-:Y:S01]  /*3170*/  ISETP.NE.AND P1, PT, R11.reuse, 0x2, PT ;  /* 0x000000020b00780c */ /* 0x040fe20003f25270 */
[----:B------:R-:W-:Y:S01]  /*3180*/  @!PT LDS RZ, [RZ] ;  /* 0x00000000fffff984 */ /* 0x000fe20000000800 */
[----:B------:R-:W-:Y:S01]  /*3190*/  @!PT LDS RZ, [RZ] ;  /* 0x00000000fffff984 */ /* 0x000fe20000000800 */
[----:B------:R-:W-:Y:S01]  /*31a0*/  @!PT LDS RZ, [RZ] ;  /* 0x00000000fffff984 */ /* 0x000fe20000000800 */
[----:B------:R-:W-:Y:S01]  /*31b0*/  @!PT LDS RZ, [RZ] ;  /* 0x00000000fffff984 */ /* 0x000fe20000000800 */
[----:B------:R3:W-:Y:S06]  /*31c0*/  MEMBAR.ALL.CTA ;  /* 0x0000000000007992 */ /* 0x0007ec0000008000 */
[----:B---3--:R-:W3:Y:S01]  /*31d0*/  FENCE.VIEW.ASYNC.S ;  /* 0x00000000000073c6 */ /* 0x008ee20000000000 */
[----:B------:R-:W-:Y:S01]  /*31e0*/  SEL R11, R11, RZ, P1 ;  /* 0x000000ff0b0b7207 */ /* 0x000fe20000800000 */
[----:B---3--:R3:W-:Y:S01]  /*31f0*/  SYNCS.ARRIVE.TRANS64.RED.A1T0 RZ, [R2+URZ], RZ ;  /* 0x000000ff02ff79a7 */ /* 0x0087e200081004ff */
[----:B--2---:R-:W-:-:S02]  /*3200*/  LOP3.LUT P3, RZ, R6, 0x1, RZ, 0xc0, !PT ;  /* 0x0000000106ff7812 */ /* 0x004fc4000786c0ff */
[----:B------:R-:W-:-:S04]  /*3210*/  SEL R5, RZ, 0x1, P1 ;  /* 0x00000001ff057807 */ /* 0x000fc80000800000 */
[----:B------:R-:W-:Y:S02]  /*3220*/  LOP3.LUT R10, R10, R5, RZ, 0x3c, !PT ;  /* 0x000000050a0a7212 */ /* 0x000fe400078e3cff */
[----:B---3--:R-:W-:-:S04]  /*3230*/  SEL R2, RZ, 0x1, P0 ;  /* 0x00000001ff027807 */ /* 0x008fc80000000000 */
[----:B------:R-:W-:Y:S01]  /*3240*/  LOP3.LUT R9, R9, R2, RZ, 0x3c, !PT ;  /* 0x0000000209097212 */ /* 0x000fe200078e3cff */
[----:B------:R-:W-:Y:S06]  /*3250*/  @P3 BRA `(.L_x_57) ;  /* 0xfffffffc002c3947 */ /* 0x000fec000383ffff */
[----:B------:R-:W-:Y:S01]  /*3260*/  ULEA UR4, UR5, UR6, 0x3 ;  /* 0x0000000605047291 */ /* 0x000fe2000f8e18ff */
[----:B------:R-:W-:-:S08]  /*3270*/  SHF.L.U32 R3, R12, 0x1f, RZ ;  /* 0x0000001f0c037819 */ /* 0x000fd000000006ff */
[----:B------:R-:W2:Y:S02]  /*3280*/  SYNCS.PHASECHK.TRANS64 P0, [UR4+0xf0], R3 ;  /* 0x0000f003ff0075a7 */ /* 0x000ea40008001004 */
[----:B--2---:R-:W-:Y:S05]  /*3290*/  @P0 BRA `(.L_x_58) ;  /* 0x0000000000080947 */ /* 0x004fea0003800000 */
[----:B------:R-:W2:Y:S02]  /*32a0*/  SYNCS.PHASECHK.TRANS64.TRYWAIT P0, [UR4+0xf0], R3 ;  /* 0x0000f003ff0075a7 */ /* 0x000ea40008001104 */
[----:B--2---:R-:W-:Y:S05]  /*32b0*/  @!P0 BRA `(.L_x_59) ;  /* 0x0000006c00508947 */ /* 0x004fea0003800000 */
.L_x_58:
[----:B------:R-:W-:-:S04]  /*32c0*/  UIADD3 UR7, UPT, UPT, UR5, 0x1, URZ ;  /* 0x0000000105077890 */ /* 0x000fc8000fffe0ff */
[----:B------:R-:W-:-:S04]  /*32d0*/  UISETP.NE.AND UP0, UPT, UR7, 0x2, UPT ;  /* 0x000000020700788c */ /* 0x000fc8000bf05270 */
[----:B------:R-:W-:Y:S02]  /*32e0*/  USEL UR8, URZ, 0x1, UP0 ;  /* 0x00000001ff087887 */ /* 0x000fe40008000000 */
[----:B------:R-:W-:-:S04]  /*32f0*/  USEL UR7, UR7, URZ, UP0 ;  /* 0x000000ff07077287 */ /* 0x000fc80008000000 */
[----:B------:R-:W-:Y:S01]  /*3300*/  ULEA UR7, UR7, UR6, 0x3 ;  /* 0x0000000607077291 */ /* 0x000fe2000f8e18ff */
[----:B--2---:R-:W-:-:S04]  /*3310*/  LOP3.LUT R3, R12, UR8, RZ, 0x3c, !PT ;  /* 0x000000080c037c12 */ /* 0x004fc8000f8e3cff */
[----:B------:R-:W-:-:S04]  /*3320*/  SHF.L.U32 R0, R3, 0x1f, RZ ;  /* 0x0000001f03007819 */ /* 0x000fc800000006ff */
[----:B------:R-:W2:Y:S02]  /*3330*/  SYNCS.PHASECHK.TRANS64 P0, [UR7+0xf0], R0 ;  /* 0x0000f000ff0075a7 */ /* 0x000ea40008001007 */
[----:B-12---:R-:W-:Y:S05]  /*3340*/  @P0 EXIT ;  /* 0x000000000000094d */ /* 0x006fea0003800000 */
[----:B------:R-:W-:Y:S02]  /*3350*/  SHF.L.U32 R3, R3, 0x1f, RZ ;  /* 0x0000001f03037819 */ /* 0x000fe400000006ff */
[----:B------:R-:W-:-:S07]  /*3360*/  MOV R0, UR7 ;  /* 0x0000000700007c02 */ /* 0x000fce0008000f00 */
.L_x_60:
[----:B-1----:R1:W2:Y:S02]  /*3370*/  SYNCS.PHASECHK.TRANS64.TRYWAIT P0, [R0+URZ+0xf0], R3 ;  /* 0x0000f003000075a7 */ /* 0x0022a400080011ff */
[----:B--2---:R-:W-:Y:S05]  /*3380*/  @!P0 NANOSLEEP.SYNCS 0x989680 ;  /* 0x009896800000895d */ /* 0x004fea0003900000 */
[----:B------:R-:W2:Y:S02]  /*3390*/  @!P0 SYNCS.PHASECHK.TRANS64 P0, [R0+URZ+0xf0], R3 ;  /* 0x0000f003000085a7 */ /* 0x000ea400080010ff */
[----:B--2---:R-:W-:Y:S05]  /*33a0*/  @P0 EXIT ;  /* 0x000000000000094d */ /* 0x004fea0003800000 */
[----:B------:R-:W-:Y:S05]  /*33b0*/  BRA `(.L_x_60) ;  /* 0xfffffffc00ec7947 */ /* 0x000fea000383ffff */
.L_x_53:
[----:B------:R-:W-:Y:S05]  /*33c0*/  BRA.U UP5, `(.L_x_61) ;  /* 0x0000000d05a07547 */ /* 0x000fea000b800000 */
[----:B------:R-:W2:Y:S01]  /*33d0*/  S2UR UR7, SR_CgaCtaId ;  /* 0x00000000000779c3 */ /* 0x000ea20000008800 */
[----:B------:R-:W-:Y:S01]  /*33e0*/  UMOV UR4, 0x40 ;  /* 0x0000004000047882 */ /* 0x000fe20000000000 */
[----:B------:R-:W-:Y:S01]  /*33f0*/  NOP ;  /* 0x0000000000007918 */ /* 0x000fe20000000000 */
[----:B------:R-:W-:Y:S01]  /*3400*/  UMOV UR6, 0x400 ;  /* 0x0000040000067882 */ /* 0x000fe20000000000 */
[----:B--2---:R-:W-:Y:S02]  /*3410*/  ULEA UR5, UR7, UR4, 0x18 ;  /* 0x0000000407057291 */ /* 0x004fe4000f8ec0ff */
[----:B------:R-:W-:-:S07]  /*3420*/  ULEA UR6, UR7, UR6, 0x18 ;  /* 0x0000000607067291 */ /* 0x000fce000f8ec0ff */
[----:B------:R-:W2:Y:S02]  /*3430*/  LDS.U8 R0, [UR5+0x1c] ;  /* 0x00001c05ff007984 */ /* 0x000ea40008000000 */
[----:B--2---:R-:W-:-:S13]  /*3440*/  ISETP.NE.AND P0, PT, R0, RZ, PT ;  /* 0x000000ff0000720c */ /* 0x004fda0003f05270 */
[----:B------:R-:W-:Y:S05]  /*3450*/  @P0 BRA `(.L_x_62) ;  /* 0x0000000000580947 */ /* 0x000fea0003800000 */
[----:B------:R-:W-:-:S13]  /*3460*/  ELECT P0, URZ, PT ;  /* 0x0000000000ff782f */ /* 0x000fda0003800000 */
[----:B------:R-:W-:Y:S05]  /*3470*/  @!P0 BRA `(.L_x_63) ;  /* 0x0000000000608947 */ /* 0x000fea0003800000 */
[----:B------:R-:W-:Y:S01]  /*3480*/  UMOV UR4, 0x10 ;  /* 0x0000001000047882 */ /* 0x000fe20000000000 */
[----:B------:R-:W-:Y:S01]  /*3490*/  HFMA2 R0, -RZ, RZ, 0, 5.9604644775390625e-08 ;  /* 0x00000001ff007431 */ /* 0x000fe200000001ff */
[----:B------:R-:W-:-:S03]  /*34a0*/  MOV R3, 0xffff ;  /* 0x0000ffff00037802 */ /* 0x000fc60000000f00 */
[----:B------:R-:W-:Y:S04]  /*34b0*/  DEPBAR.LE SB2, 0x36 ;  /* 0x0000ad800000791a */ /* 0x000fe80000000000 */
[----:B------:R-:W2:Y:S02]  /*34c0*/  UTCATOMSWS.FIND_AND_SET.ALIGN UP0, UR4, UR4 ;  /* 0x00000004000475e3 */ /* 0x000ea40008000800 */
[----:B--2---:R-:W-:Y:S01]  /*34d0*/  MOV R4, UR4 ;  /* 0x0000000400047c02 */ /* 0x004fe20008000f00 */
[----:B------:R-:W-:Y:S06]  /*34e0*/  BRA.U UP0, `(.L_x_64) ;  /* 0x0000000100187547 */ /* 0x000fec000b800000 */
.L_x_65:
[----:B------:R-:W-:Y:S05]  /*34f0*/  NANOSLEEP 0x64 ;  /* 0x000000640000795d */ /* 0x000fea0003800000 */
[----:B------:R-:W-:-:S05]  /*3500*/  UMOV UR4, 0x10 ;  /* 0x0000001000047882 */ /* 0x000fca0000000000 */
[----:B------:R-:W-:Y:S04]  /*3510*/  DEPBAR.LE SB2, 0x36 ;  /* 0x0000ad800000791a */ /* 0x000fe80000000000 */
[----:B------:R-:W2:Y:S02]  /*3520*/  UTCATOMSWS.FIND_AND_SET.ALIGN UP0, UR4, UR4 ;  /* 0x00000004000475e3 */ /* 0x000ea40008000800 */
[----:B--2---:R-:W-:Y:S01]  /*3530*/  MOV R4, UR4 ;  /* 0x0000000400047c02 */ /* 0x004fe20008000f00 */
[----:B------:R-:W-:Y:S05]  /*3540*/  BRA.U !UP0, `(.L_x_65) ;  /* 0xfffffffd08e87547 */ /* 0x000fea000b83ffff */
.L_x_64:
[-C--:B------:R-:W-:Y:S02]  /*3550*/  SHF.L.U32 R3, R3, R4.reuse, RZ ;  /* 0x0000000403037219 */ /* 0x080fe400000006ff */
[----:B------:R-:W-:Y:S01]  /*3560*/  SHF.L.U32 R0, R0, R4, RZ ;  /* 0x0000000400007219 */ /* 0x000fe200000006ff */
[----:B------:R-:W-:Y:S02]  /*3570*/  IMAD.SHL.U32 R4, R4, 0x20, RZ ;  /* 0x0000002004047824 */ /* 0x000fe400078e00ff */
[----:B------:R2:W-:Y:S04]  /*3580*/  ATOMS.OR RZ, [UR5+0x14], R3 ;  /* 0x00001403ffff798c */ /* 0x0005e8000b000005 */
[----:B------:R2:W-:Y:S04]  /*3590*/  ATOMS.OR RZ, [UR5+0x18], R0 ;  /* 0x00001800ffff798c */ /* 0x0005e8000b000005 */
[----:B------:R2:W-:Y:S01]  /*35a0*/  STS [UR6+0x190], R4 ;  /* 0x00019004ff007988 */ /* 0x0005e20008000806 */
[----:B------:R-:W-:Y:S05]  /*35b0*/  BRA `(.L_x_63) ;  /* 0x0000000000107947 */ /* 0x000fea0003800000 */
.L_x_62:
[----:B------:R-:W-:Y:S02]  /*35c0*/  MOV R0, 0xffffffff ;  /* 0xffffffff00007802 */ /* 0x000fe40000000f00 */
[----:B------:R-:W-:-:S03]  /*35d0*/  MOV R4, 0x3600 ;  /* 0x0000360000047802 */ /* 0x000fc60000000f00 */
[----:B------:R2:W-:Y:S04]  /*35e0*/  STS [UR6+0x190], R0 ;  /* 0x00019000ff007988 */ /* 0x0005e80008000806 */
[----:B-12--5:R-:W-:Y:S05]  /*35f0*/  CALL.REL.NOINC `($__internal_1_$__cuda_sm10x_tcgen05_guardrail_trap_phase_invalid_during_alloc) ;  /* 0x0000007000987944 */ /* 0x026fea0003c00000 */
.L_x_63:
[----:B------:R-:W-:Y:S05]  /*3600*/  WARPSYNC.ALL ;  /* 0x0000000000007948 */ /* 0x000fea0003800000 */
[----:B------:R-:W3:Y:S01]  /*3610*/  S2UR UR4, SR_CgaCtaId ;  /* 0x00000000000479c3 */ /* 0x000ee20000008800 */
[----:B------:R-:W-:Y:S01]  /*3620*/  UMOV UR17, 0x400 ;  /* 0x0000040000117882 */ /* 0x000fe20000000000 */
[----:B------:R-:W-:-:S06]  /*3630*/  NOP ;  /* 0x0000000000007918 */ /* 0x000fcc0000000000 */
[----:B------:R-:W-:Y:S06]  /*3640*/  BAR.ARV 0x6, 0xa0 ;  /* 0x0182800000007b1d */ /* 0x000fec0000002000 */
[----:B------:R-:W4:Y:S01]  /*3650*/  LDCU UR5, c[0x0][0x38c] ;  /* 0x00007180ff0577ac */ /* 0x000f220008000800 */
[----:B------:R-:W-:Y:S01]  /*3660*/  LOP3.LUT R2, R2, 0xffff, RZ, 0xc0, !PT ;  /* 0x0000ffff02027812 */ /* 0x000fe200078ec0ff */
[----:B------:R-:W-:Y:S01]  /*3670*/  IMAD.MOV.U32 R11, RZ, RZ, 0x1 ;  /* 0x00000001ff0b7424 */ /* 0x000fe200078e00ff */
[----:B------:R-:W-:Y:S01]  /*3680*/  CS2R R8, SRZ ;  /* 0x0000000000087805 */ /* 0x000fe2000001ff00 */
[----:B------:R-:W1:Y:S01]  /*3690*/  LDCU UR8, c[0x0][0x38c] ;  /* 0x00007180ff0877ac */ /* 0x000e620008000800 */
[----:B------:R-:W-:Y:S01]  /*36a0*/  R2UR UR19, R2 ;  /* 0x00000000021372ca */ /* 0x000fe200000e0000 */
[----:B------:R-:W-:Y:S01]  /*36b0*/  IMAD.MOV.U32 R10, RZ, RZ, RZ ;  /* 0x000000ffff0a7224 */ /* 0x000fe200078e00ff */
[----:B------:R-:W-:Y:S01]  /*36c0*/  UMOV UR22, URZ ;  /* 0x000000ff00167c82 */ /* 0x000fe20008000000 */
[----:B------:R-:W-:Y:S01]  /*36d0*/  UMOV UR14, URZ ;  /* 0x000000ff000e7c82 */ /* 0x000fe20008000000 */
[----:B---3--:R-:W-:Y:S01]  /*36e0*/  ULEA UR17, UR4, UR17, 0x18 ;  /* 0x0000001104117291 */ /* 0x008fe2000f8ec0ff */
[----:B------:R-:W-:Y:S01]  /*36f0*/  UMOV UR26, 0x0 ;  /* 0x00000000001a7882 */ /* 0x000fe20000000000 */
[----:B------:R-:W-:-:S02]  /*3700*/  UMOV UR27, 0x4400490 ;  /* 0x04400490001b7882 */ /* 0x000fc40000000000 */
[----:B------:R-:W-:Y:S02]  /*3710*/  UIADD3 UR6, UPT, UPT, UR17, 0x8800, URZ ;  /* 0x0000880011067890 */ /* 0x000fe4000fffe0ff */
[----:B------:R-:W-:Y:S02]  /*3720*/  UIADD3 UR7, UPT, UPT, UR17, 0x11800, URZ ;  /* 0x0001180011077890 */ /* 0x000fe4000fffe0ff */
[----:B----4-:R-:W-:Y:S01]  /*3730*/  UIADD3 UR5, UPT, UPT, UR5, 0x1f, URZ ;  /* 0x0000001f05057890 */ /* 0x010fe2000fffe0ff */
[----:B--2---:R-:W2:Y:S01]  /*3740*/  LDS R0, [UR17+0x190] ;  /* 0x00019011ff007984 */ /* 0x004ea20008000800 */
[----:B------:R-:W-:Y:S02]  /*3750*/  USHF.R.U32.HI UR6, URZ, 0x4, UR6 ;  /* 0x00000004ff067899 */ /* 0x000fe40008011606 */
[----:B------:R-:W-:Y:S02]  /*3760*/  USHF.R.S32.HI UR4, URZ, 0x1f, UR5 ;  /* 0x0000001fff047899 */ /* 0x000fe40008011405 */
[----:B------:R-:W-:-:S02]  /*3770*/  ULOP3.LUT UR6, UR6, 0x3fff, URZ, 0xc0, !UPT ;  /* 0x00003fff06067892 */ /* 0x000fc4000f8ec0ff */
[----:B------:R-:W-:Y:S02]  /*3780*/  ULEA.HI UR4, UR4, UR5, URZ, 0x5 ;  /* 0x0000000504047291 */ /* 0x000fe4000f8f28ff */
[----:B------:R-:W-:Y:S02]  /*3790*/  USHF.R.U32.HI UR5, URZ, 0x4, UR7 ;  /* 0x00000004ff057899 */ /* 0x000fe40008011607 */
[----:B------:R-:W-:Y:S02]  /*37a0*/  USHF.R.S32.HI UR28, URZ, 0x5, UR4 ;  /* 0x00000005ff1c7899 */ /* 0x000fe40008011404 */
[----:B------:R-:W-:Y:S02]  /*37b0*/  ULOP3.LUT UR5, UR5, 0x3fff, URZ, 0xc0, !UPT ;  /* 0x00003fff05057892 */ /* 0x000fe4000f8ec0ff */
[----:B------:R-:W-:Y:S02]  /*37c0*/  UISETP.LT.AND UP0, UPT, UR28, 0x1, UPT ;  /* 0x000000011c00788c */ /* 0x000fe4000bf01270 */
[----:B------:R-:W-:-:S02]  /*37d0*/  ULOP3.LUT UR20, UR6, 0x10000, URZ, 0xfc, !UPT ;  /* 0x0001000006147892 */ /* 0x000fc4000f8efcff */
[----:B------:R-:W-:Y:S02]  /*37e0*/  USEL UR29, UR28, 0x1, !UP0 ;  /* 0x000000011c1d7887 */ /* 0x000fe4000c000000 */
[----:B------:R-:W-:Y:S02]  /*37f0*/  ULOP3.LUT UR21, UR5, 0x10000, URZ, 0xfc, !UPT ;  /* 0x0001000005157892 */ /* 0x000fe4000f8efcff */
[----:B------:R-:W-:Y:S02]  /*3800*/  UIADD3 UR29, UPT, UPT, -UR29, URZ, URZ ;  /* 0x000000ff1d1d7290 */ /* 0x000fe4000fffe1ff */
[----:B-1----:R-:W-:Y:S01]  /*3810*/  UISETP.GE.AND UP4, UPT, UR8, 0x1, UPT ;  /* 0x000000010800788c */ /* 0x002fe2000bf86270 */
[----:B------:R-:W-:Y:S01]  /*3820*/  UMOV UR24, 0x0 ;  /* 0x0000000000187882 */ /* 0x000fe20000000000 */
[----:B------:R-:W-:Y:S01]  /*3830*/  UMOV UR25, 0x4400490 ;  /* 0x0440049000197882 */ /* 0x000fe20000000000 */
[----:B--2---:R-:W-:-:S15]  /*3840*/  R2UR UR30, R0 ;  /* 0x00000000001e72ca */ /* 0x004fde00000e0000 */
.L_x_72:
[----:B------:R-:W-:Y:S02]  /*3850*/  LEA R0, R10, UR17, 0x3 ;  /* 0x000000110a007c11 */ /* 0x000fe4000f8e18ff */
[----:B------:R-:W-:Y:S02]  /*3860*/  SHF.L.U32 R5, R9, 0x1f, RZ ;  /* 0x0000001f09057819 */ /* 0x000fe400000006ff */
[----:B------:R-:W-:Y:S01]  /*3870*/  PLOP3.LUT P0, PT, PT, PT, UP4, 0x80, 0x8 ;  /* 0x000000000008781c */ /* 0x000fe20003f0f048 */
[----:B------:R-:W-:Y:S01]  /*3880*/  VIADD R3, R0, 0xf0 ;  /* 0x000000f000037836 */ /* 0x000fe20000000000 */
[----:B-1----:R-:W1:Y:S02]  /*3890*/  SYNCS.PHASECHK.TRANS64.TRYWAIT P1, [R0+URZ+0xe0], R5 ;  /* 0x0000e005000075a7 */ /* 0x002e6400080211ff */
[----:B-1-3--:R-:W-:Y:S09]  /*38a0*/  @!P1 BRA `(.L_x_66) ;  /* 0x0000006400ec9947 */ /* 0x00aff20003800000 */
.L_x_169:
[----:B------:R-:W-:Y:S01]  /*38b0*/  LEA R4, R10, UR17, 0x4 ;  /* 0x000000110a047c11 */ /* 0x000fe2000f8e20ff */
[----:B------:R-:W-:Y:S01]  /*38c0*/  @UP4 ULEA UR4, UR14, UR17, 0x3 ;  /* 0x000000110e044291 */ /* 0x000fe2000f8e18ff */
[----:B------:R-:W-:Y:S01]  /*38d0*/  PLOP3.LUT P2, PT, PT, PT, PT, 0x80, 0x8 ;  /* 0x000000000008781c */ /* 0x000fe20003f4f070 */
[----:B------:R-:W-:Y:S01]  /*38e0*/  ULEA UR23, UR22, UR17, 0x3 ;  /* 0x0000001116177291 */ /* 0x000fe2000f8e18ff */
[----:B------:R-:W-:Y:S02]  /*38f0*/  PRMT R3, RZ, 0x654, R3 ;  /* 0x00000654ff037816 */ /* 0x000fe40000000003 */
[----:B-1----:R-:W1:Y:S01]  /*3900*/  LDS.128 R4, [R4+0x170] ;  /* 0x0001700004047984 */ /* 0x002e620000000c00 */
[----:B------:R-:W-:Y:S02]  /*3910*/  @P0 SHF.L.U32 R2, R8, 0x1f, RZ ;  /* 0x0000001f08020819 */ /* 0x000fe400000006ff */
[----:B------:R-:W-:Y:S01]  /*3920*/  SHF.L.U32 R0, R11, 0x1f, RZ ;  /* 0x0000001f0b007819 */ /* 0x000fe200000006ff */
[----:B------:R-:W-:Y:S01]  /*3930*/  @!PT LDS RZ, [RZ] ;  /* 0x00000000fffff984 */ /* 0x000fe20000000800 */
[----:B------:R-:W-:Y:S01]  /*3940*/  @!PT LDS RZ, [RZ] ;  /* 0x00000000fffff984 */ /* 0x000fe20000000800 */
[----:B------:R-:W-:Y:S01]  /*3950*/  @!PT LDS RZ, [RZ] ;  /* 0x00000000fffff984 */ /* 0x000fe20000000800 */
[----:B------:R-:W-:Y:S01]  /*3960*/  @!PT LDS RZ, [RZ] ;  /* 0x00000000fffff984 */ /* 0x000fe20000000800 */
[----:B------:R2:W-:Y:S06]  /*3970*/  MEMBAR.ALL.CTA ;  /* 0x0000000000007992 */ /* 0x0005ec0000008000 */
[----:B--2---:R-:W2:Y:S02]  /*3980*/  FENCE.VIEW.ASYNC.S ;  /* 0x00000000000073c6 */ /* 0x004ea40000000000 */
[----:B--2---:R2:W-:Y:S01]  /*3990*/  SYNCS.ARRIVE.TRANS64.RED.A1T0 RZ, [R3+URZ], RZ ;  /* 0x000000ff03ff79a7 */ /* 0x0045e200081004ff */
[----:B------:R2:W3:Y:S01]  /*39a0*/  @P0 SYNCS.PHASECHK.TRANS64.TRYWAIT P2, [UR4], R2 ;  /* 0x00000002ff0005a7 */ /* 0x0004e20008041104 */
[----:B------:R-:W-:Y:S01]  /*39b0*/  ULEA.HI UR4, UR22, UR22, URZ, 0x1 ;  /* 0x0000001616047291 */ /* 0x000fe2000f8f08ff */
[----:B-1----:R-:W-:-:S03]  /*39c0*/  LOP3.LUT P1, RZ, R6, 0x1, RZ, 0xc0, !PT ;  /* 0x0000000106ff7812 */ /* 0x002fc6000782c0ff */
[----:B------:R-:W-:Y:S02]  /*39d0*/  USHF.L.U32 UR18, UR4, 0x7, URZ ;  /* 0x0000000704127899 */ /* 0x000fe400080006ff */
[----:B------:R-:W-:Y:S02]  /*39e0*/  ULOP3.LUT UR4, UR4, 0xffe, URZ, 0xc0, !UPT ;  /* 0x00000ffe04047892 */ /* 0x000fe4000f8ec0ff */
[----:B------:R-:W-:Y:S02]  /*39f0*/  ULOP3.LUT UR18, UR18, 0xffffff00, URZ, 0xc0, !UPT ;  /* 0xffffff0012127892 */ /* 0x000fe4000f8ec0ff */
[----:B------:R-:W-:Y:S02]  /*3a00*/  UIADD3 UR4, UPT, UPT, -UR4, UR22, URZ ;  /* 0x0000001604047290 */ /* 0x000fe4000fffe1ff */
[----:B------:R-:W-:Y:S01]  /*3a10*/  UIADD3 UR18, UPT, UPT, UR30, UR18, URZ ;  /* 0x000000121e127290 */ /* 0x000fe2000fffe0ff */
[----:B------:R-:W1:Y:S03]  /*3a20*/  SYNCS.PHASECHK.TRANS64.TRYWAIT P0, [UR23+0x120], R0 ;  /* 0x00012000ff0075a7 */ /* 0x000e660008001117 */
[----:B------:R-:W-:Y:S01]  /*3a30*/  ULEA UR18, UR4, UR18, 0x14 ;  /* 0x0000001204127291 */ /* 0x000fe2000f8ea0ff */
[----:B-123--:R-:W-:Y:S11]  /*3a40*/  @!P0 BRA `(.L_x_67) ;  /* 0x0000006400988947 */ /* 0x00eff60003800000 */
.L_x_171:
[----:B------:R-:W-:Y:S01]  /*3a50*/  IADD3 R10, PT, PT, R10, 0x1, RZ ;  /* 0x000000010a0a7810 */ /* 0x000fe20007ffe0ff */
[----:B------:R-:W-:Y:S06]  /*3a60*/  BRA.U !UP4, `(.L_x_68) ;  /* 0x000000010c987547 */ /* 0x000fec000b800000 */
[----:B------:R-:W-:Y:S01]  /*3a70*/  UPLOP3.LUT UP2, UPT, UPT, UPT, UPT, 0x40, 0x4 ;  /* 0x000000000004789c */ /* 0x000fe20003f4e870 */
[----:B------:R-:W-:Y:S01]  /*3a80*/  UMOV UR16, UR29 ;  /* 0x0000001d00107c82 */ /* 0x000fe20008000000 */
[----:B------:R-:W-:Y:S01]  /*3a90*/  UMOV UR15, UR28 ;  /* 0x0000001c000f7c82 */ /* 0x000fe20008000000 */
[----:B------:R-:W-:-:S08]  /*3aa0*/  UMOV UR6, UR14 ;  /* 0x0000000e00067c82 */ /* 0x000fd00008000000 */
.L_x_71:
[----:B------:R-:W-:Y:S02]  /*3ab0*/  UIADD3 UR16, UPT, UPT, UR16, 0x1, URZ ;  /* 0x0000000110107890 */ /* 0x000fe4000fffe0ff */
[----:B--2---:R-:W-:Y:S02]  /*3ac0*/  ULEA UR5, UR6, UR17, 0x3 ;  /* 0x0000001106057291 */ /* 0x004fe4000f8e18ff */
[----:B------:R-:W-:Y:S01]  /*3ad0*/  UISETP.NE.AND UP3, UPT, UR16, URZ, UPT ;  /* 0x000000ff1000728c */ /* 0x000fe2000bf65270 */
[----:B---3--:R-:W-:Y:S10]  /*3ae0*/  @P2 BRA `(.L_x_69) ;  /* 0x00000000000c2947 */ /* 0x008ff40003800000 */
[----:B-1----:R-:W-:Y:S04]  /*3af0*/  SHF.L.U32 R3, R8, 0x1f, RZ ;  /* 0x0000001f08037819 */ /* 0x002fe800000006ff */
[----:B------:R-:W1:Y:S02]  /*3b00*/  SYNCS.PHASECHK.TRANS64.TRYWAIT P0, [UR5], R3 ;  /* 0x00000003ff0075a7 */ /* 0x000e640008001105 */
[----:B-1----:R-:W-:Y:S05]  /*3b10*/  @!P0 BRA `(.L_x_70) ;  /* 0x00000064007c8947 */ /* 0x002fea0003800000 */
.L_x_69:
[----:B------:R-:W-:Y:S01]  /*3b20*/  UISETP.NE.AND UP0, UPT, UR15, 0x1, UPT ;  /* 0x000000010f00788c */ /* 0x000fe2000bf05270 */
[----:B------:R-:W-:Y:S01]  /*3b30*/  PLOP3.LUT P2, PT, PT, PT, PT, 0x80, 0x8 ;  /* 0x000000000008781c */ /* 0x000fe20003f4f070 */
[----:B------:R-:W-:Y:S02]  /*3b40*/  UIADD3 UR4, UPT, UPT, UR6, 0x1, URZ ;  /* 0x0000000106047890 */ /* 0x000fe4000fffe0ff */
[----:B------:R-:W-:Y:S02]  /*3b50*/  ULEA UR12, UR6, UR21, 0xa ;  /* 0x00000015060c7291 */ /* 0x000fe4000f8e50ff */
[----:B------:R-:W-:Y:S01]  /*3b60*/  UISETP.NE.AND UP1, UPT, UR4, 0x9, UPT ;  /* 0x000000090400788c */ /* 0x000fe2000bf25270 */
[----:B------:R-:W-:Y:S01]  /*3b70*/  PLOP3.LUT P0, PT, PT, PT, UP0, 0x80, 0x8 ;  /* 0x000000000008781c */ /* 0x000fe20003f0f008 */
[----:B------:R-:W-:Y:S02]  /*3b80*/  UIADD3 UR10, UPT, UPT, UR12, 0x2, URZ ;  /* 0x000000020c0a7890 */ /* 0x000fe4000fffe0ff */
[----:B------:R-:W-:Y:S02]  /*3b90*/  USEL UR7, URZ, 0x1, UP1 ;  /* 0x00000001ff077887 */ /* 0x000fe40008800000 */
[----:B------:R-:W-:Y:S02]  /*3ba0*/  USEL UR14, UR4, URZ, UP1 ;  /* 0x000000ff040e7287 */ /* 0x000fe40008800000 */
[----:B------:R-:W-:Y:S02]  /*3bb0*/  UIADD3 UR15, UPT, UPT, UR15, -0x1, URZ ;  /* 0xffffffff0f0f7890 */ /* 0x000fe4000fffe0ff */
[----:B------:R-:W-:Y:S01]  /*3bc0*/  @UP0 ULEA UR4, UR14, UR17, 0x3 ;  /* 0x000000110e040291 */ /* 0x000fe2000f8e18ff */
[----:B------:R-:W-:Y:S01]  /*3bd0*/  LOP3.LUT R8, R8, UR7, RZ, 0x3c, !PT ;  /* 0x0000000708087c12 */ /* 0x000fe2000f8e3cff */
[----:B------:R-:W-:Y:S01]  /*3be0*/  UIADD3 UR7, UPT, UPT, UR5, 0x48, URZ ;  /* 0x0000004805077890 */ /* 0x000fe2000fffe0ff */
[----:B------:R-:W-:Y:S02]  /*3bf0*/  UMOV UR13, 0x80004020 ;  /* 0x80004020000d7882 */ /* 0x000fe40000000000 */
[----:B-1----:R-:W-:Y:S01]  /*3c00*/  @P0 SHF.L.U32 R0, R8, 0x1f, RZ ;  /* 0x0000001f08000819 */ /* 0x002fe200000006ff */
[----:B------:R-:W-:Y:S01]  /*3c10*/  UMOV UR5, 0x80004020 ;  /* 0x8000402000057882 */ /* 0x000fe20000000000 */
[----:B------:R-:W-:Y:S01]  /*3c20*/  UMOV UR11, 0x80004020 ;  /* 0x80004020000b7882 */ /* 0x000fe20000000000 */
[----:B------:R-:W-:Y:S01]  /*3c30*/  UMOV UR9, 0x80004020 ;  /* 0x8000402000097882 */ /* 0x000fe20000000000 */
[----:B------:R2:W3:Y:S01]  /*3c40*/  @P0 SYNCS.PHASECHK.TRANS64.TRYWAIT P2, [UR4], R0 ;  /* 0x00000000ff0005a7 */ /* 0x0004e20008041104 */
[----:B------:R-:W-:Y:S03]  /*3c50*/  ULEA UR4, UR6, UR20, 0x8 ;  /* 0x0000001406047291 */ /* 0x000fe6000f8e40ff */
[----:B------:R-:W-:Y:S01]  /*3c60*/  UMOV UR6, UR14 ;  /* 0x0000000e00067c82 */ /* 0x000fe20008000000 */
[----:B------:R-:W-:Y:S05]  /*3c70*/  UIADD3 UR8, UPT, UPT, UR4, 0x2, URZ ;  /* 0x0000000204087890 */ /* 0x000fea000fffe0ff */
[----:B------:R2:W-:Y:S01]  /*3c80*/  UTCHMMA gdesc[UR4], gdesc[UR12], tmem[UR18], tmem[UR26], idesc[UR27], UP2 ;  /* 0x00ff1a0c040075ea */ /* 0x0005e20009000012 */
[----:B------:R-:W-:Y:S03]  /*3c90*/  UPLOP3.LUT UP2, UPT, UPT, UPT, UPT, 0x80, 0x8 ;  /* 0x000000000008789c */ /* 0x000fe60003f4f070 */
[----:B------:R2:W-:Y:S01]  /*3ca0*/  UTCHMMA gdesc[UR8], gdesc[UR10], tmem[UR18], tmem[UR24], idesc[UR25], UPT ;  /* 0x00ff180a080075ea */ /* 0x0005e2000b800012 */
[----:B------:R2:W-:Y:S01]  /*3cb0*/  UTCBAR.MULTICAST [UR7], URZ, UR19 ;  /* 0x000000ff070073e9 */ /* 0x0005e20008000813 */
[----:B------:R-:W-:Y:S06]  /*3cc0*/  BRA.U UP3, `(.L_x_71) ;  /* 0xfffffffd03787547 */ /* 0x000fec000b83ffff */
.L_x_68:
[----:B--2---:R-:W-:Y:S01]  /*3cd0*/  UIADD3 UR4, UPT, UPT, UR22, 0x1, URZ ;  /* 0x0000000116047890 */ /* 0x004fe2000fffe0ff */
[C---:B------:R-:W-:Y:S01]  /*3ce0*/  ISETP.NE.AND P0, PT, R10.reuse, 0x2, PT ;  /* 0x000000020a00780c */ /* 0x040fe20003f05270 */
[----:B------:R-:W-:Y:S02]  /*3cf0*/  UIADD3 UR5, UPT, UPT, UR23, 0x100, URZ ;  /* 0x0000010017057890 */ /* 0x000fe4000fffe0ff */
[----:B------:R-:W-:Y:S01]  /*3d00*/  UISETP.NE.AND UP0, UPT, UR4, 0x4, UPT ;  /* 0x000000040400788c */ /* 0x000fe2000bf05270 */
[----:B-1----:R-:W-:Y:S02]  /*3d10*/  SEL R0, RZ, 0x1, P0 ;  /* 0x00000001ff007807 */ /* 0x002fe40000000000 */
[----:B------:R-:W-:Y:S01]  /*3d20*/  SEL R10, R10, RZ, P0 ;  /* 0x000000ff0a0a7207 */ /* 0x000fe20000000000 */
[----:B------:R-:W-:Y:S01]  /*3d30*/  USEL UR6, URZ, 0x1, UP0 ;  /* 0x00000001ff067887 */ /* 0x000fe20008000000 */
[----:B------:R-:W-:Y:S01]  /*3d40*/  LOP3.LUT R9, R9, R0, RZ, 0x3c, !PT ;  /* 0x0000000009097212 */ /* 0x000fe200078e3cff */
[----:B------:R-:W-:Y:S01]  /*3d50*/  USEL UR22, UR4, URZ, UP0 ;  /* 0x000000ff04167287 */ /* 0x000fe20008000000 */
[----:B------:R1:W-:Y:S03]  /*3d60*/  UTCBAR [UR5], URZ ;  /* 0x000000ff050073e9 */ /* 0x0003e600080000ff */
[----:B------:R-:W-:Y:S01]  /*3d70*/  LOP3.LUT R11, R11, UR6, RZ, 0x3c, !PT ;  /* 0x000000060b0b7c12 */ /* 0x000fe2000f8e3cff */
[----:B------:R-:W-:Y:S07]  /*3d80*/  @P1 BRA `(.L_x_72) ;  /* 0xfffffff800b01947 */ /* 0x000fee000383ffff */
[----:B------:R-:W2:Y:S01]  /*3d90*/  S2UR UR8, SR_CgaCtaId ;  /* 0x00000000000879c3 */ /* 0x000ea20000008800 */
[----:B------:R-:W-:Y:S01]  /*3da0*/  ELECT P0, URZ, PT ;  /* 0x0000000000ff782f */ /* 0x000fe20003800000 */
[----:B------:R-:W-:Y:S01]  /*3db0*/  IMAD.MOV.U32 R0, RZ, RZ, 0x1 ;  /* 0x00000001ff007424 */ /* 0x000fe200078e00ff */
[----:B------:R-:W-:Y:S01]  /*3dc0*/  UIADD3 UR17, UPT, UPT, UR17, 0x120, URZ ;  /* 0x0000012011117890 */ /* 0x000fe2000fffe0ff */
[----:B------:R-:W-:Y:S01]  /*3dd0*/  SHF.L.U32 R3, R11, 0x1f, RZ ;  /* 0x0000001f0b037819 */ /* 0x000fe200000006ff */
[----:B------:R-:W-:-:S03]  /*3de0*/  UMOV UR4, 0x40 ;  /* 0x0000004000047882 */ /* 0x000fc60000000000 */
[----:B------:R-:W-:Y:S01]  /*3df0*/  UVIRTCOUNT.DEALLOC.SMPOOL 0x80 ;  /* 0x000000800000784c */ /* 0x000fe20000000000 */
[----:B--2---:R-:W-:Y:S02]  /*3e00*/  ULEA UR8, UR8, UR4, 0x18 ;  /* 0x0000000408087291 */ /* 0x004fe4000f8ec0ff */
[----:B------:R-:W-:-:S07]  /*3e10*/  ULEA UR4, UR22, UR17, 0x3 ;  /* 0x0000001116047291 */ /* 0x000fce000f8e18ff */
[----:B------:R2:W-:Y:S02]  /*3e20*/  @P0 STS.U8 [UR8+0x1c], R0 ;  /* 0x00001c00ff000988 */ /* 0x0005e40008000008 */
[----:B------:R-:W4:Y:S02]  /*3e30*/  SYNCS.PHASECHK.TRANS64.TRYWAIT P0, [UR4], R3 ;  /* 0x00000003ff0075a7 */ /* 0x000f240008001104 */
[----:B--2-4-:R-:W-:Y:S05]  /*3e40*/  @!P0 BRA `(.L_x_73) ;  /* 0x0000006000c88947 */ /* 0x014fea0003800000 */
.L_x_174:
[----:B------:R-:W-:-:S04]  /*3e50*/  UIADD3 UR4, UPT, UPT, UR22, 0x1, URZ ;  /* 0x0000000116047890 */ /* 0x000fc8000fffe0ff */
[----:B------:R-:W-:-:S04]  /*3e60*/  UISETP.NE.AND UP0, UPT, UR4, 0x4, UPT ;  /* 0x000000040400788c */ /* 0x000fc8000bf05270 */
[----:B------:R-:W-:Y:S02]  /*3e70*/  USEL UR6, URZ, 0x1, UP0 ;  /* 0x00000001ff067887 */ /* 0x000fe40008000000 */
[----:B------:R-:W-:-:S04]  /*3e80*/  USEL UR4, UR4, URZ, UP0 ;  /* 0x000000ff04047287 */ /* 0x000fc80008000000 */
[----:B-1----:R-:W-:Y:S01]  /*3e90*/  ULEA UR5, UR4, UR17, 0x3 ;  /* 0x0000001104057291 */ /* 0x002fe2000f8e18ff */
[----:B------:R-:W-:-:S04]  /*3ea0*/  LOP3.LUT R2, R11, UR6, RZ, 0x3c, !PT ;  /* 0x000000060b027c12 */ /* 0x000fc8000f8e3cff */
[----:B--2---:R-:W-:-:S04]  /*3eb0*/  SHF.L.U32 R3, R2, 0x1f, RZ ;  /* 0x0000001f02037819 */ /* 0x004fc800000006ff */
[----:B------:R-:W1:Y:S02]  /*3ec0*/  SYNCS.PHASECHK.TRANS64.TRYWAIT P0, [UR5], R3 ;  /* 0x00000003ff0075a7 */ /* 0x000e640008001105 */
[----:B-1----:R-:W-:Y:S05]  /*3ed0*/  @!P0 BRA `(.L_x_74) ;  /* 0x0000006000bc8947 */ /* 0x002fea0003800000 */
.L_x_176:
        /* <DEDUP_REMOVED lines=9> */
.L_x_178:
[----:B------:R-:W-:-:S04]  /*3f70*/  UIADD3 UR4, UPT, UPT, UR4, 0x1, URZ ;  /* 0x0000000104047890 */ /* 0x000fc8000fffe0ff */
[----:B------:R-:W-:-:S04]  /*3f80*/  UISETP.NE.AND UP0, UPT, UR4, 0x4, UPT ;  /* 0x000000040400788c */ /* 0x000fc8000bf05270 */
[----:B------:R-:W-:Y:S02]  /*3f90*/  USEL UR5, URZ, 0x1, UP0 ;  /* 0x00000001ff057887 */ /* 0x000fe40008000000 */
[----:B------:R-:W-:-:S04]  /*3fa0*/  USEL UR4, UR4, URZ, UP0 ;  /* 0x000000ff04047287 */ /* 0x000fc80008000000 */
[----:B------:R-:W-:Y:S01]  /*3fb0*/  ULEA UR4, UR4, UR17, 0x3 ;  /* 0x0000001104047291 */ /* 0x000fe2000f8e18ff */
[----:B-1----:R-:W-:-:S04]  /*3fc0*/  LOP3.LUT R3, R2, UR5, RZ, 0x3c, !PT ;  /* 0x0000000502037c12 */ /* 0x002fc8000f8e3cff */
[----:B------:R-:W-:-:S04]  /*3fd0*/  SHF.L.U32 R3, R3, 0x1f, RZ ;  /* 0x0000001f03037819 */ /* 0x000fc800000006ff */
[----:B------:R-:W1:Y:S02]  /*3fe0*/  SYNCS.PHASECHK.TRANS64.TRYWAIT P0, [UR4], R3 ;  /* 0x00000003ff0075a7 */ /* 0x000e640008001104 */
[----:B-1----:R-:W-:Y:S05]  /*3ff0*/  @!P0 BRA `(.L_x_76) ;  /* 0x0000006000a48947 */ /* 0x002fea0003800000 */
.L_x_180:
[----:B------:R-:W-:Y:S01]  /*4000*/  NOP ;  /* 0x0000000000007918 */ /* 0x000fe20000000000 */
[----:B-1----:R-:W1:Y:S01]  /*4010*/  LDS R0, [UR8+0x14] ;  /* 0x00001408ff007984 */ /* 0x002e620008000800 */
[----:B------:R-:W-:Y:S01]  /*4020*/  ULOP3.LUT UR4, UR30, 0xffff, URZ, 0xc0, !UPT ;  /* 0x0000ffff1e047892 */ /* 0x000fe2000f8ec0ff */
[----:B------:R-:W-:Y:S01]  /*4030*/  UMOV UR5, 0xffff ;  /* 0x0000ffff00057882 */ /* 0x000fe20000000000 */
[----:B------:R-:W-:Y:S02]  /*4040*/  UMOV UR6, 0x1 ;  /* 0x0000000100067882 */ /* 0x000fe40000000000 */
[----:B------:R-:W-:-:S04]  /*4050*/  USHF.R.U32.HI UR4, URZ, 0x5, UR4 ;  /* 0x00000005ff047899 */ /* 0x000fc80008011604 */
[----:B------:R-:W-:Y:S02]  /*4060*/  USHF.L.U32 UR5, UR5, UR4, URZ ;  /* 0x0000000405057299 */ /* 0x000fe400080006ff */
[----:B------:R-:W-:-:S04]  /*4070*/  USHF.L.U32 UR4, UR6, UR4, URZ ;  /* 0x0000000406047299 */ /* 0x000fc800080006ff */
[----:B-1----:R-:W-:-:S04]  /*4080*/  LOP3.LUT R0, R0, UR5, RZ, 0xc0, !PT ;  /* 0x0000000500007c12 */ /* 0x002fc8000f8ec0ff */
[----:B------:R-:W-:-:S13]  /*4090*/  ISETP.NE.AND P0, PT, R0, UR5, PT ;  /* 0x0000000500007c0c */ /* 0x000fda000bf05270 */
[----:B------:R-:W-:Y:S05]  /*40a0*/  @P0 BRA `(.L_x_77) ;  /* 0x0000000000580947 */ /* 0x000fea0003800000 */
[----:B------:R-:W1:Y:S02]  /*40b0*/  LDS R0, [UR8+0x18] ;  /* 0x00001808ff007984 */ /* 0x000e640008000800 */
[----:B-1----:R-:W-:-:S04]  /*40c0*/  LOP3.LUT R0, R0, UR4, RZ, 0xc0, !PT ;  /* 0x0000000400007c12 */ /* 0x002fc8000f8ec0ff */
[----:B------:R-:W-:-:S13]  /*40d0*/  ISETP.NE.AND P0, PT, R0, UR4, PT ;  /* 0x0000000400007c0c */ /* 0x000fda000bf05270 */
[----:B------:R-:W-:Y:S05]  /*40e0*/  @P0 BRA `(.L_x_78) ;  /* 0x00000000003c0947 */ /* 0x000fea0003800000 */
[----:B------:R-:W1:Y:S01]  /*40f0*/  S2R R2, SR_LANEID ;  /* 0x0000000000027919 */ /* 0x000e620000000000 */
[----:B------:R-:W-:Y:S01]  /*4100*/  ULOP3.LUT UR5, URZ, UR5, URZ, 0x33, !UPT ;  /* 0x00000005ff057292 */ /* 0x000fe2000f8e33ff */
[----:B------:R-:W-:Y:S01]  /*4110*/  LOP3.LUT R4, RZ, UR4, RZ, 0x33, !PT ;  /* 0x00000004ff047c12 */ /* 0x000fe2000f8e33ff */
[----:B------:R-:W-:Y:S02]  /*4120*/  VOTEU.ANY UR4, UPT, PT ;  /* 0x0000000000047886 */ /* 0x000fe400038e0100 */
[----:B------:R-:W-:Y:S01]  /*4130*/  UFLO.U32 UR4, UR4 ;  /* 0x00000004000472bd */ /* 0x000fe200080e0000 */
[----:B------:R-:W2:Y:S01]  /*4140*/  REDUX UR6, R4 ;  /* 0x00000000040673c4 */ /* 0x000ea20000000000 */
[----:B------:R-:W-:-:S06]  /*4150*/  IMAD.U32 R0, RZ, RZ, UR5 ;  /* 0x00000005ff007e24 */ /* 0x000fcc000f8e00ff */
[----:B------:R4:W-:Y:S01]  /*4160*/  UTCATOMSWS.AND URZ, UR5 ;  /* 0x0000000500ff79e3 */ /* 0x0009e20008000000 */
[----:B------:R-:W3:Y:S01]  /*4170*/  REDUX UR7, R0 ;  /* 0x00000000000773c4 */ /* 0x000ee20000000000 */
[----:B-1----:R-:W-:Y:S01]  /*4180*/  ISETP.EQ.U32.AND P0, PT, R2, UR4, PT ;  /* 0x0000000402007c0c */ /* 0x002fe2000bf02070 */
[----:B--2---:R-:W-:Y:S01]  /*4190*/  IMAD.U32 R2, RZ, RZ, UR6 ;  /* 0x00000006ff027e24 */ /* 0x004fe2000f8e00ff */
[----:B---3--:R-:W-:-:S11]  /*41a0*/  MOV R3, UR7 ;  /* 0x0000000700037c02 */ /* 0x008fd60008000f00 */
[----:B------:R4:W-:Y:S04]  /*41b0*/  @P0 ATOMS.AND RZ, [UR8+0x14], R3 ;  /* 0x00001403ffff098c */ /* 0x0009e8000a800008 */
[----:B------:R4:W-:Y:S01]  /*41c0*/  @P0 ATOMS.AND RZ, [UR8+0x18], R2 ;  /* 0x00001802ffff098c */ /* 0x0009e2000a800008 */
[----:B------:R-:W-:Y:S05]  /*41d0*/  BRA `(.L_x_79) ;  /* 0x0000000000147947 */ /* 0x000fea0003800000 */
.L_x_78:
[----:B------:R-:W-:Y:S02]  /*41e0*/  MOV R2, 0x4200 ;  /* 0x0000420000027802 */ /* 0x000fe40000000f00 */
[----:B---3-5:R-:W-:Y:S05]  /*41f0*/  CALL.REL.NOINC `($__internal_0_$__cuda_sm10x_tcgen05_guardrail_trap_col_being_dealloced_not_returned_by_alloc) ;  /* 0x00000064008c7944 */ /* 0x028fea0003c00000 */
[----:B------:R-:W-:Y:S05]  /*4200*/  BRA `(.L_x_79) ;  /* 0x0000000000087947 */ /* 0x000fea0003800000 */
.L_x_77:
[----:B------:R-:W-:Y:S02]  /*4210*/  MOV R2, 0x4230 ;  /* 0x0000423000027802 */ /* 0x000fe40000000f00 */
[----:B---3-5:R-:W-:Y:S05]  /*4220*/  CALL.REL.NOINC `($__internal_2_$__cuda_sm10x_tcgen05_guardrail_trap_unallocated_columns_being_dealloced) ;  /* 0x0000006400987944 */ /* 0x028fea0003c00000 */
.L_x_79:
[----:B------:R-:W-:Y:S01]  /*4230*/  NOP ;  /* 0x0000000000007918 */ /* 0x000fe20000000000 */
[----:B----4-:R-:W-:Y:S05]  /*4240*/  EXIT ;  /* 0x000000000000794d */ /* 0x010fea0003800000 */
.L_x_61:
[----:B------:R-:W-:-:S09]  /*4250*/  UISETP.NE.OR UP0, UPT, UR18, 0x3, !UP3 ;  /* 0x000000031200788c */ /* 0x000fd2000df05670 */
[----:B------:R-:W-:Y:S05]  /*4260*/  BRA.U UP0, `(.L_x_80) ;  /* 0x0000001100887547 */ /* 0x000fea000b800000 */
[----:B------:R-:W2:Y:S01]  /*4270*/  LDCU.64 UR4, c[0x0][0x888] ;  /* 0x00011100ff0477ac */ /* 0x000ea20008000a00 */
[----:B------:R-:W3:Y:S01]  /*4280*/  S2UR UR8, SR_CgaCtaId ;  /* 0x00000000000879c3 */ /* 0x000ee20000008800 */
[----:B------:R-:W-:Y:S02]  /*4290*/  HFMA2 R9, -RZ, RZ, 0, 0 ;  /* 0x00000000ff097431 */ /* 0x000fe400000001ff */
[----:B------:R-:W-:Y:S01]  /*42a0*/  IMAD.MOV.U32 R11, RZ, RZ, 0x1 ;  /* 0x00000001ff0b7424 */ /* 0x000fe200078e00ff */
[----:B------:R-:W4:Y:S01]  /*42b0*/  LDCU UR40, c[0x0][0x370] ;  /* 0x00006e00ff2877ac */ /* 0x000f220008000800 */
[----:B------:R-:W-:Y:S01]  /*42c0*/  IMAD.MOV.U32 R10, RZ, RZ, RZ ;  /* 0x000000ffff0a7224 */ /* 0x000fe200078e00ff */
[----:B------:R-:W-:Y:S01]  /*42d0*/  MOV R3, 0x2000 ;  /* 0x0000200000037802 */ /* 0x000fe20000000f00 */
[----:B------:R-:W4:Y:S01]  /*42e0*/  LDCU.128 UR44, c[0x0][0xb10] ;  /* 0x00016200ff2c77ac */ /* 0x000f220008000c00 */
[----:B------:R-:W1:Y:S01]  /*42f0*/  LDC.64 R12, c[0x0][0x348] ;  /* 0x0000d200ff0c7b82 */ /* 0x000e620000000a00 */
[----:B------:R-:W3:Y:S01]  /*4300*/  LDCU UR37, c[0x0][0x374] ;  /* 0x00006e80ff2577ac */ /* 0x000ee20008000800 */
[----:B------:R-:W3:Y:S01]  /*4310*/  LDCU.64 UR38, c[0x0][0x890] ;  /* 0x00011200ff2677ac */ /* 0x000ee20008000a00 */
[----:B------:R-:W3:Y:S01]  /*4320*/  LDCU UR15, c[0x0][0xb0c] ;  /* 0x00016180ff0f77ac */ /* 0x000ee20008000800 */
[----:B--2---:R-:W-:Y:S01]  /*4330*/  UISETP.NE.U32.AND UP0, UPT, UR4, URZ, UPT ;  /* 0x000000ff0400728c */ /* 0x004fe2000bf05070 */
[----:B------:R-:W2:Y:S01]  /*4340*/  LDCU UR54, c[0x0][0xb20] ;  /* 0x00016400ff3677ac */ /* 0x000ea20008000800 */
[----:B------:R-:W2:Y:S01]  /*4350*/  LDCU UR4, c[0x0][0xb30] ;  /* 0x00016600ff0477ac */ /* 0x000ea20008000800 */
[----:B------:R-:W-:Y:S01]  /*4360*/  UMOV UR21, 0x400 ;  /* 0x0000040000157882 */ /* 0x000fe20000000000 */
[----:B----4-:R-:W-:-:S02]  /*4370*/  UIMAD.WIDE.U32 UR52, UR40, UR44, URZ ;  /* 0x0000002c283472a5 */ /* 0x010fc4000f8e00ff */
[----:B---3--:R-:W-:Y:S02]  /*4380*/  UIMAD.WIDE.U32 UR6, UR37, UR47, URZ ;  /* 0x0000002f250672a5 */ /* 0x008fe4000f8e00ff */
[----:B------:R-:W-:Y:S02]  /*4390*/  ULEA UR21, UR8, UR21, 0x18 ;  /* 0x0000001508157291 */ /* 0x000fe4000f8ec0ff */
[----:B------:R-:W-:Y:S02]  /*43a0*/  UISETP.NE.U32.AND UP6, UPT, UR38, URZ, UPT ;  /* 0x000000ff2600728c */ /* 0x000fe4000bfc5070 */
[----:B------:R-:W-:Y:S02]  /*43b0*/  UIADD3 UR43, UPT, UPT, UR21, 0xa8, URZ ;  /* 0x000000a8152b7890 */ /* 0x000fe4000fffe0ff */
[----:B------:R-:W-:Y:S02]  /*43c0*/  UIADD3 UR33, UPT, UPT, UR21, 0x90, URZ ;  /* 0x0000009015217890 */ /* 0x000fe4000fffe0ff */
[----:B------:R-:W-:-:S02]  /*43d0*/  UIADD3 UR25, UPT, UPT, UR21, 0x98, URZ ;  /* 0x0000009815197890 */ /* 0x000fc4000fffe0ff */
[----:B------:R-:W-:Y:S02]  /*43e0*/  UIADD3 UR17, UPT, UPT, UR21, 0xa0, URZ ;  /* 0x000000a015117890 */ /* 0x000fe4000fffe0ff */
[----:B------:R-:W-:Y:S02]  /*43f0*/  UISETP.NE.AND.EX UP5, UPT, UR5, URZ, UPT, UP0 ;  /* 0x000000ff0500728c */ /* 0x000fe4000bfa5300 */
[----:B------:R-:W-:Y:S01]  /*4400*/  UISETP.NE.AND UP0, UPT, UR42, 0x1, UPT ;  /* 0x000000012a00788c */ /* 0x000fe2000bf05270 */
[----:B------:R-:W-:Y:S01]  /*4410*/  UMOV UR52, UR53 ;  /* 0x0000003500347c82 */ /* 0x000fe20008000000 */
[----:B------:R-:W-:Y:S01]  /*4420*/  UMOV UR51, UR7 ;  /* 0x0000000700337c82 */ /* 0x000fe20008000000 */
[----:B------:R-:W-:Y:S02]  /*4430*/  USEL UR41, URZ, 0x1, UP4 ;  /* 0x00000001ff297887 */ /* 0x000fe4000a000000 */
[----:B------:R-:W-:Y:S02]  /*4440*/  UISETP.NE.AND UP0, UPT, UR15, 0x1, UPT ;  /* 0x000000010f00788c */ /* 0x000fe4000bf05270 */
[----:B------:R-:W-:-:S02]  /*4450*/  UPLOP3.LUT UP4, UPT, UPT, UPT, UPT, 0x40, 0x4 ;  /* 0x000000000004789c */ /* 0x000fc40003f8e870 */
[----:B------:R-:W-:Y:S01]  /*4460*/  UISETP.GE.AND UP2, UPT, UR42, 0x1, UPT ;  /* 0x000000012a00788c */ /* 0x000fe2000bf46270 */
[----:B------:R-:W3:Y:S01]  /*4470*/  LDCU.64 UR22, c[0x0][0xb28] ;  /* 0x00016500ff1677ac */ /* 0x000ee20008000a00 */
[----:B------:R-:W-:Y:S02]  /*4480*/  UISETP.NE.AND.EX UP6, UPT, UR39, URZ, UPT, UP6 ;  /* 0x000000ff2700728c */ /* 0x000fe4000bfc5360 */
[----:B------:R-:W-:Y:S02]  /*4490*/  UPRMT UR43, UR8, 0x654, UR43 ;  /* 0x00000654082b7896 */ /* 0x000fe4000800002b */
[----:B------:R-:W-:Y:S02]  /*44a0*/  UPRMT UR50, UR8, 0x654, UR33 ;  /* 0x0000065408327896 */ /* 0x000fe40008000021 */
[----:B------:R-:W-:Y:S02]  /*44b0*/  UPRMT UR49, UR8, 0x654, UR25 ;  /* 0x0000065408317896 */ /* 0x000fe40008000019 */
[----:B------:R-:W-:-:S02]  /*44c0*/  UPRMT UR48, UR8, 0x654, UR17 ;  /* 0x0000065408307896 */ /* 0x000fc40008000011 */
[----:B------:R-:W-:Y:S02]  /*44d0*/  USHF.R.U32.HI UR52, URZ, UR45, UR52 ;  /* 0x0000002dff347299 */ /* 0x000fe40008011634 */
[----:B--2---:R-:W-:Y:S02]  /*44e0*/  USHF.R.U32.HI UR51, URZ, UR54, UR51 ;  /* 0x00000036ff337299 */ /* 0x004fe40008011633 */
[----:B------:R-:W-:Y:S02]  /*44f0*/  UISETP.NE.AND UP0, UPT, UR46, 0x1, UPT ;  /* 0x000000012e00788c */ /* 0x000fe4000bf05270 */
[----:B-1----:R-:W-:-:S11]  /*4500*/  UISETP.NE.AND UP3, UPT, UR4, 0x1, UPT ;  /* 0x000000010400788c */ /* 0x002fd6000bf65270 */
.L_x_91:
[C---:B------:R-:W-:Y:S02]  /*4510*/  LEA R8, R10.reuse, UR21, 0x3 ;  /* 0x000000150a087c11 */ /* 0x040fe4000f8e18ff */
[----:B------:R-:W-:Y:S02]  /*4520*/  SHF.L.U32 R5, R9, 0x1f, RZ ;  /* 0x0000001f09057819 */ /* 0x000fe400000006ff */
[----:B------:R-:W-:Y:S02]  /*4530*/  LEA R6, R10, UR21, 0x4 ;  /* 0x000000150a067c11 */ /* 0x000fe4000f8e20ff */
[----:B-1----:R-:W1:Y:S02]  /*4540*/  SYNCS.PHASECHK.TRANS64.TRYWAIT P0, [R8+URZ+0xe0], R5 ;  /* 0x0000e005080075a7 */ /* 0x002e6400080011ff */
[----:B-1----:R-:W-:Y:S05]  /*4550*/  @!P0 BRA `(.L_x_81) ;  /* 0x0000005c00648947 */ /* 0x002fea0003800000 */
.L_x_181:
[----:B-1----:R-:W1:Y:S01]  /*4560*/  LDS.128 R4, [R6+0x170] ;  /* 0x0001700006047984 */ /* 0x002e620000000c00 */
[----:B------:R-:W-:Y:S01]  /*4570*/  UISETP.GE.AND UP0, UPT, UR42, 0x1, UPT ;  /* 0x000000012a00788c */ /* 0x000fe2000bf06270 */
[----:B------:R-:W-:Y:S01]  /*4580*/  @!PT LDS RZ, [RZ] ;  /* 0x00000000fffff984 */ /* 0x000fe20000000800 */
[----:B------:R-:W-:Y:S01]  /*4590*/  @!PT LDS RZ, [RZ] ;  /* 0x00000000fffff984 */ /* 0x000fe20000000800 */
[----:B------:R-:W-:Y:S01]  /*45a0*/  @!PT LDS RZ, [RZ] ;  /* 0x00000000fffff984 */ /* 0x000fe20000000800 */
[----:B------:R-:W-:Y:S01]  /*45b0*/  @!PT LDS RZ, [RZ] ;  /* 0x00000000fffff984 */ /* 0x000fe20000000800 */
[----:B------:R2:W-:Y:S06]  /*45c0*/  MEMBAR.ALL.CTA ;  /* 0x0000000000007992 */ /* 0x0005ec0000008000 */
[----:B--2---:R-:W2:Y:S01]  /*45d0*/  FENCE.VIEW.ASYNC.S ;  /* 0x00000000000073c6 */ /* 0x004ea20000000000 */
[----:B-1----:R-:W-:Y:S11]  /*45e0*/  LOP3.LUT P0, RZ, R6, 0x1, RZ, 0xc0, !PT ;  /* 0x0000000106ff7812 */ /* 0x002ff6000780c0ff */
[----:B------:R-:W-:Y:S02]  /*45f0*/  @!UPT UIADD3 URZ, UPT, UPT, URZ, URZ, URZ ;  /* 0x000000fffffff290 */ /* 0x000fe4000fffe0ff */
[----:B--2---:R-:W-:Y:S01]  /*4600*/  VOTEU.ANY UP2, P0 ;  /* 0x0000000000ff7886 */ /* 0x004fe20000040100 */
[----:B------:R-:W-:Y:S11]  /*4610*/  PLOP3.LUT P0, PT, PT, PT, UP2, 0x80, 0x8 ;  /* 0x000000000008781c */ /* 0x000ff60003f0f028 */
[----:B------:R-:W-:Y:S02]  /*4620*/  @!UPT UIADD3 URZ, UPT, UPT, URZ, URZ, URZ ;  /* 0x000000fffffff290 */ /* 0x000fe4000fffe0ff */
[----:B------:R-:W-:Y:S02]  /*4630*/  @P0 SHF.R.U32.HI R0, RZ, 0x10, R5 ;  /* 0x00000010ff000819 */ /* 0x000fe40000011605 */
[----:B------:R-:W-:Y:S02]  /*4640*/  @P0 MOV R2, R4 ;  /* 0x0000000400020202 */ /* 0x000fe40000000f00 */
[----:B------:R-:W-:Y:S01]  /*4650*/  @P0 R2UR UR4, R0 ;  /* 0x00000000000402ca */ /* 0x000fe200000e0000 */
[----:B------:R-:W-:Y:S01]  /*4660*/  VIADD R0, R8, 0xf0 ;  /* 0x000000f008007836 */ /* 0x000fe20000000000 */
[----:B------:R-:W-:Y:S02]  /*4670*/  @P0 LOP3.LUT R4, R5, 0xffff, RZ, 0xc0, !PT ;  /* 0x0000ffff05040812 */ /* 0x000fe400078ec0ff */
[----:B------:R-:W-:Y:S02]  /*4680*/  @P0 R2UR UR6, R2 ;  /* 0x00000000020602ca */ /* 0x000fe400000e0000 */
[----:B------:R-:W-:Y:S02]  /*4690*/  PRMT R0, RZ, 0x654, R0 ;  /* 0x00000654ff007816 */ /* 0x000fe40000000000 */
[----:B------:R-:W-:Y:S02]  /*46a0*/  @P0 R2UR UR5, R4 ;  /* 0x00000000040502ca */ /* 0x000fe400000e0000 */
[----:B------:R1:W-:Y:S03]  /*46b0*/  SYNCS.ARRIVE.TRANS64.RED.A1T0 RZ, [R0+URZ], RZ ;  /* 0x000000ff00ff79a7 */ /* 0x0003e600081004ff */
[----:B------:R-:W-:Y:S04]  /*46c0*/  @UP2 UMOV UR29, UR4 ;  /* 0x00000004001d2c82 */ /* 0x000fe80008000000 */
[----:B------:R-:W-:Y:S04]  /*46d0*/  @UP2 UMOV UR14, UR6 ;  /* 0x00000006000e2c82 */ /* 0x000fe80008000000 */
[----:B------:R-:W-:Y:S01]  /*46e0*/  @UP2 UMOV UR13, UR5 ;  /* 0x00000005000d2c82 */ /* 0x000fe20008000000 */
[----:B------:R-:W-:Y:S05]  /*46f0*/  BRA.U !UP0, `(.L_x_82) ;  /* 0x0000000108c07547 */ /* 0x000fea000b800000 */
[----:B------:R-:W-:Y:S02]  /*4700*/  UIMAD.WIDE.U32 UR18, UR13, UR47, URZ ;  /* 0x0000002f0d1272a5 */ /* 0x000fe4000f8e00ff */
[----:B------:R-:W-:Y:S02]  /*4710*/  UP2UR UR16, UPR, URZ, 0x4 ;  /* 0x00000004ff107883 */ /* 0x000fe40008000000 */
[----:B------:R-:W-:Y:S02]  /*4720*/  UISETP.NE.AND UP2, UPT, UR46, 0x1, UPT ;  /* 0x000000012e00788c */ /* 0x000fe4000bf45270 */
[----:B------:R-:W-:Y:S02]  /*4730*/  UIMAD.WIDE.U32 UR26, UR14, UR44, URZ ;  /* 0x0000002c0e1a72a5 */ /* 0x000fe4000f8e00ff */
[----:B------:R-:W-:Y:S02]  /*4740*/  USEL UR4, UR37, UR51, !UP2 ;  /* 0x0000003325047287 */ /* 0x000fe4000d000000 */
[----:B------:R-:W-:Y:S02]  /*4750*/  UISETP.NE.AND UP0, UPT, UR15, 0x1, UPT ;  /* 0x000000010f00788c */ /* 0x000fe4000bf05270 */
[----:B------:R-:W-:Y:S02]  /*4760*/  UP2UR UR20, UPR, URZ, 0x2 ;  /* 0x00000002ff147883 */ /* 0x000fe40008000000 */
[----:B------:R-:W-:Y:S02]  /*4770*/  UISETP.NE.AND UP1, UPT, UR42, 0x1, UPT ;  /* 0x000000012a00788c */ /* 0x000fe4000bf25270 */
[----:B---3--:R-:W-:Y:S02]  /*4780*/  UIMAD.WIDE.U32 UR8, UR4, UR22, URZ ;  /* 0x00000016040872a5 */ /* 0x008fe4000f8e00ff */
[----:B------:R-:W-:Y:S01]  /*4790*/  USEL UR7, UR40, UR52, !UP0 ;  /* 0x0000003428077287 */ /* 0x000fe2000c000000 */
[----:B------:R-:W-:Y:S02]  /*47a0*/  UMOV UR5, UR19 ;  /* 0x0000001300057c82 */ /* 0x000fe40008000000 */
[----:B------:R-:W-:Y:S02]  /*47b0*/  USHF.R.U32.HI UR6, URZ, UR54, UR5 ;  /* 0x00000036ff067299 */ /* 0x000fe40008011605 */
[----:B------:R-:W-:Y:S02]  /*47c0*/  UIMAD.WIDE.U32 UR10, UR7, UR22, URZ ;  /* 0x00000016070a72a5 */ /* 0x000fe4000f8e00ff */
[----:B------:R-:W-:Y:S02]  /*47d0*/  USEL UR6, UR13, UR6, !UP2 ;  /* 0x000000060d067287 */ /* 0x000fe4000d000000 */
[----:B------:R-:W-:Y:S01]  /*47e0*/  UISETP.NE.AND UP2, UPT, UR16, URZ, UPT ;  /* 0x000000ff1000728c */ /* 0x000fe2000bf45270 */
[----:B------:R-:W-:Y:S02]  /*47f0*/  UMOV UR5, UR27 ;  /* 0x0000001b00057c82 */ /* 0x000fe40008000000 */
[----:B------:R-:W-:Y:S03]  /*4800*/  USHF.R.U32.HI UR12, URZ, UR45, UR5 ;  /* 0x0000002dff0c7299 */ /* 0x000fe60008011605 */
[----:B------:R-:W-:Y:S02]  /*4810*/  UMOV UR5, UR9 ;  /* 0x0000000900057c82 */ /* 0x000fe40008000000 */
[----:B------:R-:W-:Y:S03]  /*4820*/  @UP1 USHF.R.U32.HI UR4, URZ, UR23, UR5 ;  /* 0x00000017ff041299 */ /* 0x000fe60008011605 */
[----:B------:R-:W-:Y:S01]  /*4830*/  UMOV UR5, UR11 ;  /* 0x0000000b00057c82 */ /* 0x000fe20008000000 */
[----:B------:R-:W-:Y:S02]  /*4840*/  UIMAD UR4, UR42, UR4, URZ ;  /* 0x000000042a0472a4 */ /* 0x000fe4000f8e02ff */
[----:B------:R-:W-:Y:S02]  /*4850*/  @UP1 USHF.R.U32.HI UR7, URZ, UR23, UR5 ;  /* 0x00000017ff071299 */ /* 0x000fe40008011605 */
[----:B------:R-:W-:Y:S02]  /*4860*/  USEL UR5, UR14, UR12, !UP0 ;  /* 0x0000000c0e057287 */ /* 0x000fe4000c000000 */
[----:B------:R-:W-:Y:S02]  /*4870*/  UIMAD.WIDE.U32 UR10, UR6, UR22, URZ ;  /* 0x00000016060a72a5 */ /* 0x000fe4000f8e00ff */
[----:B------:R-:W-:Y:S02]  /*4880*/  UIMAD UR8, UR42, UR7, URZ ;  /* 0x000000072a0872a4 */ /* 0x000fe4000f8e02ff */
[----:B------:R-:W-:Y:S03]  /*4890*/  UISETP.GE.AND UP0, UPT, UR6, UR4, UPT ;  /* 0x000000040600728c */ /* 0x000fe6000bf06270 */
[----:B------:R-:W-:Y:S01]  /*48a0*/  UMOV UR4, UR11 ;  /* 0x0000000b00047c82 */ /* 0x000fe20008000000 */
[----:B------:R-:W-:Y:S02]  /*48b0*/  UISETP.GE.OR UP0, UPT, UR5, UR8, UP0 ;  /* 0x000000080500728c */ /* 0x000fe40008706670 */
[----:B------:R-:W-:Y:S02]  /*48c0*/  USHF.R.U32.HI UR4, URZ, UR23, UR4 ;  /* 0x00000017ff047299 */ /* 0x000fe40008011604 */
[----:B------:R-:W-:Y:S02]  /*48d0*/  UIMAD.WIDE.U32 UR8, UR5, UR22, URZ ;  /* 0x00000016050872a5 */ /* 0x000fe4000f8e00ff */
[----:B------:R-:W-:Y:S04]  /*48e0*/  USEL UR10, UR6, UR4, !UP1 ;  /* 0x00000004060a7287 */ /* 0x000fe8000c800000 */
[----:B------:R-:W-:Y:S01]  /*48f0*/  UIADD3 UR11, UPT, UPT, -UR10, URZ, URZ ;  /* 0x000000ff0a0b7290 */ /* 0x000fe2000fffe1ff */
[----:B------:R-:W-:Y:S02]  /*4900*/  @!UP0 UMOV UR4, UR9 ;  /* 0x0000000900048c82 */ /* 0x000fe40008000000 */
[----:B------:R-:W-:Y:S02]  /*4910*/  @!UP0 USHF.R.U32.HI UR4, URZ, UR23, UR4 ;  /* 0x00000017ff048299 */ /* 0x000fe40008011604 */
[----:B------:R-:W-:Y:S02]  /*4920*/  UIMAD UR8, UR42, UR11, UR6 ;  /* 0x0000000b2a0872a4 */ /* 0x000fe4000f8e0206 */
[----:B------:R-:W-:Y:S02]  /*4930*/  @!UP0 USEL UR4, UR5, UR4, !UP1 ;  /* 0x0000000405048287 */ /* 0x000fe4000c800000 */
[----:B------:R-:W-:Y:S02]  /*4940*/  UISETP.NE.AND UP1, UPT, UR20, URZ, UPT ;  /* 0x000000ff1400728c */ /* 0x000fe4000bf25270 */
[----:B------:R-:W-:Y:S02]  /*4950*/  @!UP0 UIMAD UR8, UR7, UR8, UR4 ;  /* 0x00000008070882a4 */ /* 0x000fe4000f8e0204 */
[----:B------:R-:W-:Y:S02]  /*4960*/  @!UP0 UIADD3 UR9, UPT, UPT, UR10, -UR4, URZ ;  /* 0x800000040a098290 */ /* 0x000fe4000fffe0ff */
[----:B------:R-:W-:Y:S02]  /*4970*/  UIADD3 UR4, UPT, UPT, -UR5, URZ, URZ ;  /* 0x000000ff05047290 */ /* 0x000fe4000fffe1ff */
[----:B------:R-:W-:Y:S02]  /*4980*/  UIADD3 UR7, UPT, UPT, -UR6, URZ, URZ ;  /* 0x000000ff06077290 */ /* 0x000fe4000fffe1ff */
[----:B------:R-:W-:Y:S02]  /*4990*/  @!UP0 UIMAD UR6, UR9, UR42, UR5 ;  /* 0x0000002a090682a4 */ /* 0x000fe4000f8e0205 */
[----:B------:R-:W-:Y:S02]  /*49a0*/  UIMAD UR14, UR15, UR4, UR14 ;  /* 0x000000040f0e72a4 */ /* 0x000fe4000f8e020e */
[----:B------:R-:W-:Y:S01]  /*49b0*/  UIMAD UR13, UR46, UR7, UR13 ;  /* 0x000000072e0d72a4 */ /* 0x000fe2000f8e020d */
[----:B------:R-:W-:Y:S02]  /*49c0*/  @!UP0 UMOV UR5, UR8 ;  /* 0x0000000800058c82 */ /* 0x000fe40008000000 */
[----:B------:R-:W-:Y:S02]  /*49d0*/  UIMAD UR14, UR5, UR15, UR14 ;  /* 0x0000000f050e72a4 */ /* 0x000fe4000f8e020e */
[----:B------:R-:W-:Y:S11]  /*49e0*/  UIMAD UR13, UR6, UR46, UR13 ;  /* 0x0000002e060d72a4 */ /* 0x000ff6000f8e020d */
[----:B------:R-:W-:Y:S01]  /*49f0*/  @!UPT UIADD3 URZ, UPT, UPT, URZ, URZ, URZ ;  /* 0x000000fffffff290 */ /* 0x000fe2000fffe0ff */
.L_x_82:
[----:B------:R-:W2:Y:S01]  /*4a00*/  @!UP3 LDCU.128 UR8, c[0x0][0xb10] ;  /* 0x00016200ff08b7ac */ /* 0x000ea20008000c00 */
[----:B------:R-:W-:Y:S02]  /*4a10*/  ISETP.NE.U32.AND P0, PT, RZ, UR38, PT ;  /* 0x00000026ff007c0c */ /* 0x000fe4000bf05070 */
[----:B------:R-:W-:Y:S02]  /*4a20*/  SHF.L.U32 R4, R11, 0x1f, RZ ;  /* 0x0000001f0b047819 */ /* 0x000fe400000006ff */
[----:B------:R-:W-:Y:S01]  /*4a30*/  ISETP.NE.AND.EX P0, PT, RZ, UR39, PT, P0 ;  /* 0x00000027ff007c0c */ /* 0x000fe2000bf05300 */
[----:B------:R-:W4:Y:S01]  /*4a40*/  @!UP3 LDCU UR5, c[0x0][0xb0c] ;  /* 0x00016180ff05b7ac */ /* 0x000f220008000800 */
[----:B------:R-:W-:Y:S02]  /*4a50*/  USHF.L.U32 UR35, UR30, 0x6, URZ ;  /* 0x000000061e237899 */ /* 0x000fe400080006ff */
[----:B------:R-:W-:Y:S02]  /*4a60*/  USHF.L.U32 UR34, UR31, 0x8, URZ ;  /* 0x000000081f227899 */ /* 0x000fe400080006ff */
[----:B--2---:R-:W-:Y:S07]  /*4a70*/  UIMAD.WIDE.U32 UR6, UR14, UR8, URZ ;  /* 0x000000080e0672a5 */ /* 0x004fee000f8e00ff */
[----:B------:R-:W-:Y:S01]  /*4a80*/  @!UP3 UMOV UR4, UR7 ;  /* 0x000000070004bc82 */ /* 0x000fe20008000000 */
[----:B----4-:R-:W-:Y:S02]  /*4a90*/  @!UP3 UISETP.NE.AND UP0, UPT, UR5, 0x1, UPT ;  /* 0x000000010500b88c */ /* 0x010fe4000bf05270 */
[----:B------:R-:W-:Y:S02]  /*4aa0*/  @!UP3 USHF.R.U32.HI UR4, URZ, UR9, UR4 ;  /* 0x00000009ff04b299 */ /* 0x000fe40008011604 */
[----:B------:R-:W-:Y:S02]  /*4ab0*/  UIMAD.WIDE.U32 UR6, UR13, UR11, URZ ;  /* 0x0000000b0d0672a5 */ /* 0x000fe4000f8e00ff */
[----:B------:R-:W-:Y:S02]  /*4ac0*/  @!UP3 USEL UR8, UR14, UR4, !UP0 ;  /* 0x000000040e08b287 */ /* 0x000fe4000c000000 */
[----:B------:R-:W-:Y:S03]  /*4ad0*/  @!UP3 UISETP.NE.AND UP0, UPT, UR10, 0x1, UPT ;  /* 0x000000010a00b88c */ /* 0x000fe6000bf05270 */
[----:B------:R-:W-:Y:S02]  /*4ae0*/  @!UP3 UMOV UR6, UR7 ;  /* 0x000000070006bc82 */ /* 0x000fe40008000000 */
[----:B------:R-:W2:Y:S02]  /*4af0*/  @!UP3 LDCU UR4, c[0x0][0xb20] ;  /* 0x00016400ff04b7ac */ /* 0x000ea40008000800 */
[----:B--2---:R-:W-:Y:S04]  /*4b00*/  @!UP3 USHF.R.U32.HI UR6, URZ, UR4, UR6 ;  /* 0x00000004ff06b299 */ /* 0x004fe80008011606 */
[----:B------:R-:W-:Y:S04]  /*4b10*/  @!UP3 USEL UR6, UR13, UR6, !UP0 ;  /* 0x000000060d06b287 */ /* 0x000fe8000c000000 */
[----:B------:R-:W-:Y:S02]  /*4b20*/  @!UP3 UIADD3 UR4, UPT, UPT, -UR8, UR6, URZ ;  /* 0x000000060804b290 */ /* 0x000fe4000fffe1ff */
[----:B------:R-:W-:Y:S02]  /*4b30*/  @!UP3 UIADD3 UR6, UPT, UPT, UR8, -UR6, URZ ;  /* 0x800000060806b290 */ /* 0x000fe4000fffe0ff */
[----:B------:R-:W-:Y:S02]  /*4b40*/  @!UP3 UIMAD UR14, UR4, UR5, UR14 ;  /* 0x00000005040eb2a4 */ /* 0x000fe4000f8e020e */
[----:B------:R-:W-:Y:S01]  /*4b50*/  @!UP3 UIMAD UR13, UR6, UR10, UR13 ;  /* 0x0000000a060db2a4 */ /* 0x000fe2000f8e020d */
[----:B------:R-:W-:Y:S11]  /*4b60*/  BRA.U UP4, `(.L_x_83) ;  /* 0x0000000104107547 */ /* 0x000ff6000b800000 */
[----:B-1----:R-:W-:Y:S04]  /*4b70*/  MOV R0, UR41 ;  /* 0x0000002900007c02 */ /* 0x002fe80008000f00 */
[----:B------:R-:W-:Y:S04]  /*4b80*/  SHF.L.U32 R5, R0, 0x1f, RZ ;  /* 0x0000001f00057819 */ /* 0x000fe800000006ff */
[----:B------:R-:W1:Y:S02]  /*4b90*/  SYNCS.PHASECHK.TRANS64.TRYWAIT P1, [UR21+0xd8], R5 ;  /* 0x0000d805ff0075a7 */ /* 0x000e640008021115 */
[----:B-1----:R-:W-:Y:S05]  /*4ba0*/  @!P1 BRA `(.L_x_84) ;  /* 0x0000005400e49947 */ /* 0x002fea0003800000 */
.L_x_83:
[----:B------:R-:W-:Y:S05]  /*4bb0*/  BRA.U !UP6, `(.L_x_85) ;  /* 0x000000010e387547 */ /* 0x000fea000b800000 */
[----:B------:R-:W-:Y:S01]  /*4bc0*/  UPLOP3.LUT UP1, UPT, UPT, UPT, UP5, 0x80, 0x8 ;  /* 0x000000000008789c */ /* 0x000fe20003f2f050 */
[----:B-1----:R-:W-:Y:S01]  /*4bd0*/  HFMA2 R0, -RZ, RZ, 0, 5.9604644775390625e-08 ;  /* 0x00000001ff007431 */ /* 0x002fe200000001ff */
[----:B------:R-:W1:Y:S01]  /*4be0*/  LDCU.64 UR8, c[0x0][0x358] ;  /* 0x00006b00ff0877ac */ /* 0x000e620008000a00 */
[----:B------:R-:W-:Y:S03]  /*4bf0*/  IMAD.MOV.U32 R81, RZ, RZ, 0x1 ;  /* 0x00000001ff517424 */ /* 0x000fe600078e00ff */
[----:B------:R-:W-:Y:S05]  /*4c00*/  PLOP3.LUT P1, PT, PT, PT, UP1, 0x80, 0x8 ;  /* 0x000000000008781c */ /* 0x000fea0003f2f018 */
[----:B------:R-:W2:Y:S01]  /*4c10*/  @UP1 LDCU.64 UR4, c[0x0][0x888] ;  /* 0x00011100ff0417ac */ /* 0x000ea20008000a00 */
[----:B------:R-:W-:Y:S07]  /*4c20*/  @UP1 UIMAD UR6, UR36, UR38, URZ ;  /* 0x00000026240612a4 */ /* 0x000fee000f8e02ff */
[----:B------:R-:W-:Y:S01]  /*4c30*/  @!P1 PRMT R81, R0, 0x7610, R81 ;  /* 0x0000761000519816 */ /* 0x000fe20000000051 */
[----:B--2---:R-:W-:Y:S06]  /*4c40*/  @UP1 UIMAD.WIDE UR4, UR6, 0x4, UR4 ;  /* 0x00000004060418a5 */ /* 0x004fec000f8e0204 */
[----:B------:R-:W-:Y:S01]  /*4c50*/  IMAD.U32 R6, RZ, RZ, UR4 ;  /* 0x00000004ff067e24 */ /* 0x000fe2000f8e00ff */
[----:B------:R-:W-:Y:S04]  /*4c60*/  MOV R7, UR5 ;  /* 0x0000000500077c02 */ /* 0x000fe80008000f00 */
[----:B------:R-:W2:Y:S01]  /*4c70*/  @!UP1 LDCU UR4, c[0x0][0x880] ;  /* 0x00011000ff0497ac */ /* 0x000ea20008000800 */
[----:B-1---5:R4:W5:Y:S02]  /*4c80*/  @P1 LDG.E R41, desc[UR8][R6.64] ;  /* 0x0000000806291981 */ /* 0x022964000c1e1900 */
[----:B--2-4-:R-:W-:Y:S07]  /*4c90*/  @!P1 IMAD.U32 R41, RZ, RZ, UR4 ;  /* 0x00000004ff299e24 */ /* 0x014fee000f8e00ff */
.L_x_85:
[----:B-----5:R-:W-:Y:S01]  /*4ca0*/  @!P0 FSETP.EQ.AND P2, PT, R41, RZ, PT ;  /* 0x000000ff2900820b */ /* 0x020fe20003f42000 */
[----:B------:R-:W-:Y:S01]  /*4cb0*/  @!UPT UIADD3 URZ, UPT, UPT, URZ, URZ, URZ ;  /* 0x000000fffffff290 */ /* 0x000fe2000fffe0ff */
[----:B------:R-:W-:Y:S11]  /*4cc0*/  @!P0 BRA `(.L_x_86) ;  /* 0x0000000000148947 */ /* 0x000ff60003800000 */
[----:B------:R-:W-:Y:S02]  /*4cd0*/  LOP3.LUT P0, RZ, R81, 0xff, RZ, 0xc0, !PT ;  /* 0x000000ff51ff7812 */ /* 0x000fe4000780c0ff */
[----:B------:R-:W-:Y:S04]  /*4ce0*/  PLOP3.LUT P2, PT, PT, PT, UP1, 0x80, 0x8 ;  /* 0x000000000008781c */ /* 0x000fe80003f4f018 */
[----:B------:R-:W-:Y:S07]  /*4cf0*/  PLOP3.LUT P2, PT, P2, PT, PT, 0x8, 0x80 ;  /* 0x000000000080781c */ /* 0x000fee000174e170 */
[----:B------:R-:W-:Y:S11]  /*4d00*/  @P0 FSETP.EQ.AND P2, PT, R41, RZ, PT ;  /* 0x000000ff2900020b */ /* 0x000ff60003f42000 */
[----:B------:R-:W-:Y:S02]  /*4d10*/  @!UPT UIADD3 URZ, UPT, UPT, URZ, URZ, URZ ;  /* 0x000000fffffff290 */ /* 0x000fe4000fffe0ff */
.L_x_86:
[----:B------:R-:W2:Y:S01]  /*4d20*/  SYNCS.PHASECHK.TRANS64.TRYWAIT P0, [UR21+0xb0], R4 ;  /* 0x0000b004ff0075a7 */ /* 0x000ea20008001115 */
[----:B------:R-:W-:Y:S04]  /*4d30*/  ELECT P1, URZ, PT ;  /* 0x0000000000ff782f */ /* 0x000fe80003820000 */
[----:B------:R-:W-:Y:S01]  /*4d40*/  PLOP3.LUT P1, PT, P2, P1, PT, 0xf2, 0x2f ;  /* 0x00000000002f781c */ /* 0x000fe20001723e72 */
[----:B------:R-:W-:Y:S01]  /*4d50*/  @!UPT UIADD3 URZ, UPT, UPT, URZ, URZ, URZ ;  /* 0x000000fffffff290 */ /* 0x000fe2000fffe0ff */
[----:B--2---:R-:W-:Y:S11]  /*4d60*/  @!P0 BRA `(.L_x_87) ;  /* 0x00000054008c8947 */ /* 0x004ff60003800000 */
.L_x_184:
[----:B------:R-:W-:Y:S01]  /*4d70*/  @!P1 IADD3 R2, P0, PT, R12, 0x580, RZ ;  /* 0x000005800c029810 */ /* 0x000fe20007f1e0ff */
[----:B------:R-:W-:Y:S01]  /*4d80*/  VOTEU.ALL UP0, P1 ;  /* 0x0000000000ff7886 */ /* 0x000fe20000800000 */
[----:B------:R-:W-:Y:S01]  /*4d90*/  UMOV UR6, 0x0 ;  /* 0x0000000000067882 */ /* 0x000fe20000000000 */
[----:B------:R-:W-:Y:S01]  /*4da0*/  UMOV UR7, 0x10000000 ;  /* 0x1000000000077882 */ /* 0x000fe20000000000 */
[----:B------:R-:W-:Y:S01]  /*4db0*/  @!P1 R2UR UR5, R2 ;  /* 0x00000000020592ca */ /* 0x000fe200000e0000 */
[----:B-1----:R-:W-:Y:S01]  /*4dc0*/  @!P1 IMAD.X R0, RZ, RZ, R13, P0 ;  /* 0x000000ffff009224 */ /* 0x002fe200000e060d */
[----:B------:R-:W-:Y:S01]  /*4dd0*/  @!UP0 UIADD3 UR32, UPT, UPT, UR21, 0x400, URZ ;  /* 0x0000040015208890 */ /* 0x000fe2000fffe0ff */
[----:B------:R-:W-:Y:S03]  /*4de0*/  VOTEU.ALL UP0, P1 ;  /* 0x0000000000ff7886 */ /* 0x000fe60000800000 */
[----:B------:R-:W-:Y:S01]  /*4df0*/  @!P1 R2UR UR4, R0 ;  /* 0x00000000000492ca */ /* 0x000fe200000e0000 */
[----:B------:R-:W-:Y:S06]  /*4e00*/  @!P1 IMAD.MOV.U32 R0, RZ, RZ, 0x2000 ;  /* 0x00002000ff009424 */ /* 0x000fec00078e00ff */
[----:B------:R-:W-:Y:S06]  /*4e10*/  IMAD.U32 R6, RZ, RZ, UR5 ;  /* 0x00000005ff067e24 */ /* 0x000fec000f8e00ff */
[----:B------:R-:W-:Y:S01]  /*4e20*/  IMAD.U32 R7, RZ, RZ, UR4 ;  /* 0x00000004ff077e24 */ /* 0x000fe2000f8e00ff */
[----:B------:R-:W-:Y:S04]  /*4e30*/  @!P1 R2UR UR4, R6 ;  /* 0x00000000060492ca */ /* 0x000fe800000e0000 */
[----:B------:R-:W-:Y:S11]  /*4e40*/  @!P1 R2UR UR5, R7 ;  /* 0x00000000070592ca */ /* 0x000ff600000e0000 */
[----:B------:R-:W-:Y:S02]  /*4e50*/  @!UPT UIADD3 URZ, UPT, UPT, URZ, URZ, URZ ;  /* 0x000000fffffff290 */ /* 0x000fe4000fffe0ff */
[----:B------:R1:W-:Y:S01]  /*4e60*/  @!UP0 UTMALDG.3D [UR32], [UR4], desc[UR6] ;  /* 0x00000620040085b4 */ /* 0x0003e20008011000 */
[----:B------:R1:W-:Y:S01]  /*4e70*/  @!P1 SYNCS.ARRIVE.TRANS64.RED.A0TR RZ, [UR21+0x90], R0 ;  /* 0x00009000ffff99a7 */ /* 0x0003e20008300415 */
[----:B------:R-:W-:Y:S01]  /*4e80*/  SYNCS.ARRIVE.TRANS64.RED.A1T0 RZ, [UR50], RZ ;  /* 0x000000ffffff79a7 */ /* 0x000fe20008100432 */
[----:B------:R-:W2:Y:S02]  /*4e90*/  SYNCS.PHASECHK.TRANS64.TRYWAIT P0, [UR21+0xb8], R4 ;  /* 0x0000b804ff0075a7 */ /* 0x000ea40008001115 */
[----:B-12---:R-:W-:Y:S05]  /*4ea0*/  @!P0 BRA `(.L_x_88) ;  /* 0x0000005400548947 */ /* 0x006fea0003800000 */
.L_x_186:
[----:B------:R-:W-:Y:S01]  /*4eb0*/  @!P1 IADD3 R2, P0, PT, R12, 0x580, RZ ;  /* 0x000005800c029810 */ /* 0x000fe20007f1e0ff */
[----:B------:R-:W-:Y:S01]  /*4ec0*/  VOTEU.ALL UP0, P1 ;  /* 0x0000000000ff7886 */ /* 0x000fe20000800000 */
[----:B------:R-:W-:Y:S01]  /*4ed0*/  UMOV UR6, 0x0 ;  /* 0x0000000000067882 */ /* 0x000fe20000000000 */
[----:B------:R-:W-:Y:S01]  /*4ee0*/  UMOV UR7, 0x10000000 ;  /* 0x1000000000077882 */ /* 0x000fe20000000000 */
[----:B------:R-:W-:Y:S01]  /*4ef0*/  @!P1 R2UR UR5, R2 ;  /* 0x00000000020592ca */ /* 0x000fe200000e0000 */
[----:B------:R-:W-:Y:S01]  /*4f00*/  @!P1 IMAD.X R0, RZ, RZ, R13, P0 ;  /* 0x000000ffff009224 */ /* 0x000fe200000e060d */
[----:B------:R-:W-:Y:S02]  /*4f10*/  @!UP0 UIADD3 UR26, UPT, UPT, UR34, 0x40, URZ ;  /* 0x00000040221a8890 */ /* 0x000fe4000fffe0ff */
[----:B------:R-:W-:Y:S02]  /*4f20*/  @!UP0 UIADD3 UR24, UPT, UPT, UR21, 0x2400, URZ ;  /* 0x0000240015188890 */ /* 0x000fe4000fffe0ff */
[----:B------:R-:W-:Y:S01]  /*4f30*/  @!P1 R2UR UR4, R0 ;  /* 0x00000000000492ca */ /* 0x000fe200000e0000 */
[----:B------:R-:W-:Y:S01]  /*4f40*/  VOTEU.ALL UP0, P1 ;  /* 0x0000000000ff7886 */ /* 0x000fe20000800000 */
[----:B------:R-:W-:Y:S01]  /*4f50*/  @!P1 IMAD.MOV.U32 R0, RZ, RZ, 0x2000 ;  /* 0x00002000ff009424 */ /* 0x000fe200078e00ff */
[----:B------:R-:W-:Y:S01]  /*4f60*/  UMOV UR27, UR35 ;  /* 0x00000023001b7c82 */ /* 0x000fe20008000000 */
[----:B------:R-:W-:Y:S03]  /*4f70*/  UMOV UR28, UR36 ;  /* 0x00000024001c7c82 */ /* 0x000fe60008000000 */
        /* <DEDUP_REMOVED lines=8> */
[----:B------:R-:W4:Y:S02]  /*5000*/  SYNCS.PHASECHK.TRANS64.TRYWAIT P0, [UR21+0xc0], R4 ;  /* 0x0000c004ff0075a7 */ /* 0x000f240008001115 */
[----:B--2-4-:R-:W-:Y:S05]  /*5010*/  @!P0 BRA `(.L_x_89) ;  /* 0x0000005400108947 */ /* 0x014fea0003800000 */
.L_x_188:
[----:B------:R-:W-:Y:S01]  /*5020*/  @!P1 IADD3 R2, P0, PT, R12, 0x580, RZ ;  /* 0x000005800c029810 */ /* 0x000fe20007f1e0ff */
[----:B------:R-:W-:Y:S01]  /*5030*/  VOTEU.ALL UP0, P1 ;  /* 0x0000000000ff7886 */ /* 0x000fe20000800000 */
[----:B------:R-:W-:Y:S01]  /*5040*/  UMOV UR6, 0x0 ;  /* 0x0000000000067882 */ /* 0x000fe20000000000 */
[----:B------:R-:W-:Y:S01]  /*5050*/  UMOV UR7, 0x10000000 ;  /* 0x1000000000077882 */ /* 0x000fe20000000000 */
[----:B------:R-:W-:Y:S01]  /*5060*/  @!P1 R2UR UR5, R2 ;  /* 0x00000000020592ca */ /* 0x000fe200000e0000 */
[----:B------:R-:W-:Y:S01]  /*5070*/  @!P1 IMAD.X R0, RZ, RZ, R13, P0 ;  /* 0x000000ffff009224 */ /* 0x000fe200000e060d */
[----:B------:R-:W-:Y:S01]  /*5080*/  @!UP0 UIADD3 UR18, UPT, UPT, UR34, 0x80, URZ ;  /* 0x0000008022128890 */ /* 0x000fe2000fffe0ff */
[----:B------:R-:W-:Y:S01]  /*5090*/  VIADD R10, R10, 0x1 ;  /* 0x000000010a0a7836 */ /* 0x000fe20000000000 */
        /* <DEDUP_REMOVED lines=16> */
.L_x_190:
[----:B------:R-:W-:Y:S01]  /*51a0*/  @!P1 IADD3 R2, P0, PT, R12, 0x580, RZ ;  /* 0x000005800c029810 */ /* 0x000fe20007f1e0ff */
[----:B------:R-:W-:Y:S01]  /*51b0*/  VOTEU.ALL UP0, P1 ;  /* 0x0000000000ff7886 */ /* 0x000fe20000800000 */
[----:B------:R-:W-:Y:S01]  /*51c0*/  UMOV UR6, 0x0 ;  /* 0x0000000000067882 */ /* 0x000fe20000000000 */
[----:B------:R-:W-:Y:S01]  /*51d0*/  UMOV UR7, 0x10000000 ;  /* 0x1000000000077882 */ /* 0x000fe20000000000 */
[----:B------:R-:W-:Y:S01]  /*51e0*/  @!P1 R2UR UR5, R2 ;  /* 0x00000000020592ca */ /* 0x000fe200000e0000 */
[----:B------:R-:W-:Y:S01]  /*51f0*/  @!P1 IMAD.X R0, RZ, RZ, R13, P0 ;  /* 0x000000ffff009224 */ /* 0x000fe200000e060d */
[----:B------:R-:W-:Y:S01]  /*5200*/  @!UP0 UIADD3 UR10, UPT, UPT, UR34, 0xc0, URZ ;  /* 0x000000c0220a8890 */ /* 0x000fe2000fffe0ff */
[----:B------:R-:W-:Y:S01]  /*5210*/  R2UR UR18, R83 ;  /* 0x00000000531272ca */ /* 0x000fe200000e0000 */
[----:B------:R-:W-:Y:S01]  /*5220*/  @!UP0 UIADD3 UR8, UPT, UPT, UR21, 0x6400, URZ ;  /* 0x0000640015088890 */ /* 0x000fe2000fffe0ff */
[----:B------:R-:W-:Y:S01]  /*5230*/  R2UR UR16, R84 ;  /* 0x00000000541072ca */ /* 0x000fe200000e0000 */
[----:B------:R-:W-:Y:S01]  /*5240*/  @!UP0 UIADD3 UR9, UPT, UPT, UR21, 0xa8, URZ ;  /* 0x000000a815098890 */ /* 0x000fe2000fffe0ff */
[----:B------:R-:W-:Y:S01]  /*5250*/  @!P1 R2UR UR4, R0 ;  /* 0x00000000000492ca */ /* 0x000fe200000e0000 */
[----:B------:R-:W-:Y:S01]  /*5260*/  VOTEU.ALL UP0, P1 ;  /* 0x0000000000ff7886 */ /* 0x000fe20000800000 */
[----:B------:R-:W-:Y:S01]  /*5270*/  UMOV UR11, UR35 ;  /* 0x00000023000b7c82 */ /* 0x000fe20008000000 */
[----:B------:R-:W-:Y:S01]  /*5280*/  UMOV UR12, UR36 ;  /* 0x00000024000c7c82 */ /* 0x000fe20008000000 */
[C---:B------:R-:W-:Y:S01]  /*5290*/  ISETP.NE.AND P0, PT, R10.reuse, 0x2, PT ;  /* 0x000000020a00780c */ /* 0x040fe20003f05270 */
[----:B------:R-:W-:Y:S01]  /*52a0*/  UMOV UR36, UR29 ;  /* 0x0000001d00247c82 */ /* 0x000fe20008000000 */
[----:B-1----:R-:W-:Y:S01]  /*52b0*/  IMAD.U32 R4, RZ, RZ, UR5 ;  /* 0x00000005ff047e24 */ /* 0x002fe2000f8e00ff */
[----:B------:R-:W-:Y:S01]  /*52c0*/  LOP3.LUT R11, R11, 0x1, RZ, 0x3c, !PT ;  /* 0x000000010b0b7812 */ /* 0x000fe200078e3cff */
[----:B------:R-:W-:Y:S01]  /*52d0*/  UPLOP3.LUT UP4, UPT, UPT, UPT, UPT, 0x80, 0x8 ;  /* 0x000000000008789c */ /* 0x000fe20003f8f070 */
[----:B------:R-:W-:Y:S01]  /*52e0*/  SEL R0, RZ, 0x1, P0 ;  /* 0x00000001ff007807 */ /* 0x000fe20000000000 */
[----:B------:R-:W-:Y:S01]  /*52f0*/  UIADD3 UR31, UPT, UPT, UR13, UR18, URZ ;  /* 0x000000120d1f7290 */ /* 0x000fe2000fffe0ff */
[----:B------:R-:W-:Y:S01]  /*5300*/  SEL R10, R10, RZ, P0 ;  /* 0x000000ff0a0a7207 */ /* 0x000fe20000000000 */
[----:B------:R-:W-:Y:S01]  /*5310*/  UIADD3 UR30, UPT, UPT, UR14, UR16, URZ ;  /* 0x000000100e1e7290 */ /* 0x000fe2000fffe0ff */
[----:B------:R-:W-:Y:S01]  /*5320*/  IMAD.U32 R5, RZ, RZ, UR4 ;  /* 0x00000004ff057e24 */ /* 0x000fe2000f8e00ff */
[----:B------:R-:W-:Y:S02]  /*5330*/  @!P1 R2UR UR4, R4 ;  /* 0x00000000040492ca */ /* 0x000fe400000e0000 */
[----:B------:R-:W-:Y:S02]  /*5340*/  LOP3.LUT R9, R9, R0, RZ, 0x3c, !PT ;  /* 0x0000000009097212 */ /* 0x000fe400078e3cff */
[----:B------:R-:W-:Y:S11]  /*5350*/  @!P1 R2UR UR5, R5 ;  /* 0x00000000050592ca */ /* 0x000ff600000e0000 */
[----:B------:R-:W-:Y:S02]  /*5360*/  @!UPT UIADD3 URZ, UPT, UPT, URZ, URZ, URZ ;  /* 0x000000fffffff290 */ /* 0x000fe4000fffe0ff */
[----:B------:R1:W-:Y:S01]  /*5370*/  @!UP0 UTMALDG.3D [UR8], [UR4], desc[UR6] ;  /* 0x00000608040085b4 */ /* 0x0003e20008011000 */
[----:B------:R1:W-:Y:S01]  /*5380*/  @!P1 SYNCS.ARRIVE.TRANS64.RED.A0TR RZ, [UR21+0xa8], R3 ;  /* 0x0000a803ffff99a7 */ /* 0x0003e20008300415 */
[----:B------:R-:W-:Y:S01]  /*5390*/  SYNCS.ARRIVE.TRANS64.RED.A1T0 RZ, [UR43], RZ ;  /* 0x000000ffffff79a7 */ /* 0x000fe2000810042b */
[----:B------:R-:W-:Y:S05]  /*53a0*/  BRA.U UP2, `(.L_x_91) ;  /* 0xfffffff102587547 */ /* 0x000fea000b83ffff */
[----:B-1----:R-:W-:-:S04]  /*53b0*/  SHF.L.U32 R3, R11, 0x1f, RZ ;  /* 0x0000001f0b037819 */ /* 0x002fc800000006ff */
[----:B------:R-:W1:Y:S02]  /*53c0*/  SYNCS.PHASECHK.TRANS64.TRYWAIT P0, [UR21+0xb0], R3 ;  /* 0x0000b003ff0075a7 */ /* 0x000e640008001115 */
[----:B-1----:R-:W-:Y:S05]  /*53d0*/  @!P0 BRA `(.L_x_92) ;  /* 0x0000005000508947 */ /* 0x002fea0003800000 */
.L_x_192:
[----:B------:R-:W2:Y:S02]  /*53e0*/  SYNCS.PHASECHK.TRANS64.TRYWAIT P0, [UR21+0xb8], R3 ;  /* 0x0000b803ff0075a7 */ /* 0x000ea40008001115 */
[----:B--2---:R-:W-:Y:S05]  /*53f0*/  @!P0 BRA `(.L_x_93) ;  /* 0x0000005000608947 */ /* 0x004fea0003800000 */
.L_x_194:
[----:B------:R-:W2:Y:S02]  /*5400*/  SYNCS.PHASECHK.TRANS64.TRYWAIT P0, [UR21+0xc0], R3 ;  /* 0x0000c003ff0075a7 */ /* 0x000ea40008001115 */
[----:B--2---:R-:W-:Y:S05]  /*5410*/  @!P0 BRA `(.L_x_94) ;  /* 0x0000005000708947 */ /* 0x004fea0003800000 */
.L_x_196:
[----:B-1----:R-:W-:-:S07]  /*5420*/  MOV R0, UR21 ;  /* 0x0000001500007c02 */ /* 0x002fce0008000f00 */
.L_x_95:
[----:B-1----:R-:W-:-:S04]  /*5430*/  SHF.L.U32 R3, R11, 0x1f, RZ ;  /* 0x0000001f0b037819 */ /* 0x002fc800000006ff */
[----:B------:R1:W2:Y:S03]  /*5440*/  SYNCS.PHASECHK.TRANS64.TRYWAIT P0, [R0+URZ+0xc8], R3 ;  /* 0x0000c803000075a7 */ /* 0x0002a600080011ff */
[----:B--2---:R-:W-:Y:S05]  /*5450*/  @!P0 NANOSLEEP.SYNCS 0x989680 ;  /* 0x009896800000895d */ /* 0x004fea0003900000 */
[----:B------:R-:W2:Y:S02]  /*5460*/  @!P0 SYNCS.PHASECHK.TRANS64 P0, [R0+URZ+0xc8], R3 ;  /* 0x0000c803000085a7 */ /* 0x000ea400080010ff */
[----:B--23--:R-:W-:Y:S05]  /*5470*/  @P0 EXIT ;  /* 0x000000000000094d */ /* 0x00cfea0003800000 */
[----:B------:R-:W-:Y:S05]  /*5480*/  BRA `(.L_x_95) ;  /* 0xfffffffc00e87947 */ /* 0x000fea000383ffff */
.L_x_80:
[----:B------:R-:W-:-:S06]  /*5490*/  UISETP.GE.AND UP0, UPT, UR18, 0x4, UPT ;  /* 0x000000041200788c */ /* 0x000fcc000bf06270 */
[----:B------:R-:W-:-:S13]  /*54a0*/  PLOP3.LUT P0, PT, PT, PT, UP0, 0x80, 0x8 ;  /* 0x000000000008781c */ /* 0x000fda0003f0f008 */
[----:B-1----:R-:W-:Y:S05]  /*54b0*/  @!P0 EXIT ;  /* 0x000000000000894d */ /* 0x002fea0003800000 */
[----:B------:R-:W1:Y:S08]  /*54c0*/  S2UR UR4, SR_CgaCtaId ;  /* 0x00000000000479c3 */ /* 0x000e700000008800 */
[----:B------:R-:W-:Y:S01]  /*54d0*/  BAR.SYNC.DEFER_BLOCKING 0x6, 0xa0 ;  /* 0x0182800000007b1d */ /* 0x000fe20000010000 */
[C---:B------:R-:W-:Y:S01]  /*54e0*/  IMAD.SHL.U32 R5, R94.reuse, 0x40, RZ ;  /* 0x000000405e057824 */ /* 0x040fe200078e00ff */
[C---:B------:R-:W-:Y:S01]  /*54f0*/  R2P PR, R94.reuse, 0x6 ;  /* 0x000000065e007804 */ /* 0x040fe20000000000 */
[C---:B------:R-:W-:Y:S01]  /*5500*/  IMAD.SHL.U32 R2, R94.reuse, 0x8, RZ ;  /* 0x000000085e027824 */ /* 0x040fe200078e00ff */
[----:B------:R-:W-:Y:S01]  /*5510*/  CS2R R88, SRZ ;  /* 0x0000000000587805 */ /* 0x000fe2000001ff00 */
[----:B------:R-:W-:Y:S01]  /*5520*/  IMAD.U32 R37, R94, 0x10000, RZ ;  /* 0x000100005e257824 */ /* 0x000fe200078e00ff */
[----:B------:R-:W-:-:S02]  /*5530*/  UMOV UR44, 0x400 ;  /* 0x00000400002c7882 */ /* 0x000fc40000000000 */
[----:B------:R-:W2:Y:S01]  /*5540*/  LDC.64 R78, c[0x0][0x8b0] ;  /* 0x00022c00ff4e7b82 */ /* 0x000ea20000000a00 */
[C---:B------:R-:W-:Y:S01]  /*5550*/  LOP3.LUT R3, R5.reuse, 0x1c0, RZ, 0xc0, !PT ;  /* 0x000001c005037812 */ /* 0x040fe200078ec0ff */
[----:B------:R-:W-:Y:S01]  /*5560*/  IMAD.SHL.U32 R80, R94, 0x20, RZ ;  /* 0x000000205e507824 */ /* 0x000fe200078e00ff */
[----:B------:R-:W-:Y:S01]  /*5570*/  LOP3.LUT R5, R5, 0x200, RZ, 0xc0, !PT ;  /* 0x0000020005057812 */ /* 0x000fe200078ec0ff */
[----:B------:R-:W-:Y:S01]  /*5580*/  IMAD.MOV.U32 R92, RZ, RZ, 0x20 ;  /* 0x00000020ff5c7424 */ /* 0x000fe200078e00ff */
[----:B------:R-:W-:Y:S01]  /*5590*/  LOP3.LUT R2, R3, 0x38, R2, 0xf8, !PT ;  /* 0x0000003803027812 */ /* 0x000fe200078ef802 */
[----:B------:R-:W-:Y:S01]  /*55a0*/  IMAD.MOV.U32 R91, RZ, RZ, 0x1 ;  /* 0x00000001ff5b7424 */ /* 0x000fe200078e00ff */
[----:B------:R-:W-:Y:S01]  /*55b0*/  SHF.R.U32.HI R3, RZ, 0x1, R94 ;  /* 0x00000001ff037819 */ /* 0x000fe2000001165e */
[----:B------:R-:W3:Y:S01]  /*55c0*/  LDC.64 R76, c[0x0][0x8a8] ;  /* 0x00022a00ff4c7b82 */ /* 0x000ee20000000a00 */
[----:B------:R-:W-:Y:S01]  /*55d0*/  LOP3.LUT R37, R37, 0x600000, RZ, 0xc0, !PT ;  /* 0x0060000025257812 */ /* 0x000fe200078ec0ff */
[----:B------:R-:W-:Y:S01]  /*55e0*/  IMAD.MOV.U32 R36, RZ, RZ, RZ ;  /* 0x000000ffff247224 */ /* 0x000fe200078e00ff */
[----:B------:R-:W-:Y:S01]  /*55f0*/  LOP3.LUT R80, R5, 0xc00, R80, 0xf8, !PT ;  /* 0x00000c0005507812 */ /* 0x000fe200078ef850 */
[----:B------:R-:W-:Y:S01]  /*5600*/  IMAD.MOV.U32 R90, RZ, RZ, RZ ;  /* 0x000000ffff5a7224 */ /* 0x000fe200078e00ff */
[----:B------:R-:W-:Y:S01]  /*5610*/  LOP3.LUT R3, R2, 0x8, R3, 0x78, !PT ;  /* 0x0000000802037812 */ /* 0x000fe200078e7803 */
[----:B------:R-:W4:Y:S01]  /*5620*/  LDCU UR59, c[0x0][0x370] ;  /* 0x00006e00ff3b77ac */ /* 0x000f220008000800 */
[----:B------:R-:W-:-:S02]  /*5630*/  SEL R93, R92, 0xffffffe0, !P2 ;  /* 0xffffffe05c5d7807 */ /* 0x000fc40005000000 */
[----:B------:R-:W-:Y:S01]  /*5640*/  LOP3.LUT R80, R80, R3, RZ, 0xfc, !PT ;  /* 0x0000000350507212 */ /* 0x000fe200078efcff */
[----:B-1----:R-:W-:Y:S01]  /*5650*/  ULEA UR44, UR4, UR44, 0x18 ;  /* 0x0000002c042c7291 */ /* 0x002fe2000f8ec0ff */
[----:B------:R-:W-:Y:S01]  /*5660*/  LOP3.LUT R94, R94, 0x60, RZ, 0xc0, !PT ;  /* 0x000000605e5e7812 */ /* 0x000fe200078ec0ff */
[----:B------:R-:W1:Y:S01]  /*5670*/  LDCU UR43, c[0x0][0xb0c] ;  /* 0x00016180ff2b77ac */ /* 0x000e620008000800 */
[----:B------:R-:W-:Y:S01]  /*5680*/  SEL R92, R92, 0xffffffe0, !P1 ;  /* 0xffffffe05c5c7807 */ /* 0x000fe20004800000 */
[----:B------:R-:W-:Y:S01]  /*5690*/  UIADD3 UR4, UPT, UPT, UR44, 0x400, URZ ;  /* 0x000004002c047890 */ /* 0x000fe2000fffe0ff */
[----:B------:R-:W1:Y:S04]  /*56a0*/  LDCU UR39, c[0x0][0xb30] ;  /* 0x00016600ff2777ac */ /* 0x000e680008000800 */
[----:B------:R-:W4:Y:S01]  /*56b0*/  LDS R0, [UR44+0x190] ;  /* 0x0001902cff007984 */ /* 0x000f220008000800 */
[----:B------:R-:W-:Y:S01]  /*56c0*/  IMAD.U32 R86, RZ, RZ, UR4 ;  /* 0x00000004ff567e24 */ /* 0x000fe2000f8e00ff */
[----:B------:R-:W1:Y:S01]  /*56d0*/  LDCU.64 UR56, c[0x0][0x888] ;  /* 0x00011100ff3877ac */ /* 0x000e620008000a00 */
[----:B------:R-:W1:Y:S01]  /*56e0*/  LDCU.64 UR40, c[0x0][0xb28] ;  /* 0x00016500ff2877ac */ /* 0x000e620008000a00 */
[----:B------:R-:W1:Y:S01]  /*56f0*/  LDCU.64 UR62, c[0x0][0x890] ;  /* 0x00011200ff3e77ac */ /* 0x000e620008000a00 */
[----:B------:R-:W1:Y:S01]  /*5700*/  LDCU.128 UR52, c[0x0][0xb10] ;  /* 0x00016200ff3477ac */ /* 0x000e620008000c00 */
[----:B------:R-:W1:Y:S01]  /*5710*/  LDCU UR58, c[0x0][0x374] ;  /* 0x00006e80ff3a77ac */ /* 0x000e620008000800 */
[----:B------:R-:W-:Y:S01]  /*5720*/  UMOV UR47, URZ ;  /* 0x000000ff002f7c82 */ /* 0x000fe20008000000 */
[----:B------:R-:W-:Y:S01]  /*5730*/  UMOV UR46, URZ ;  /* 0x000000ff002e7c82 */ /* 0x000fe20008000000 */
[----:B-1234-:R-:W-:-:S07]  /*5740*/  IMAD.IADD R37, R0, 0x1, R37 ;  /* 0x0000000100257824 */ /* 0x01efce00078e0225 */
.L_x_139:
[C---:B------:R-:W-:Y:S02]  /*5750*/  LEA R3, R88.reuse, UR44, 0x3 ;  /* 0x0000002c58037c11 */ /* 0x040fe4000f8e18ff */
[----:B------:R-:W-:Y:S02]  /*5760*/  SHF.L.U32 R0, R89, 0x1f, RZ ;  /* 0x0000001f59007819 */ /* 0x000fe400000006ff */
[----:B------:R-:W-:Y:S02]  /*5770*/  LEA R5, R88, UR44, 0x4 ;  /* 0x0000002c58057c11 */ /* 0x000fe4000f8e20ff */
[----:B-1----:R-:W1:Y:S02]  /*5780*/  SYNCS.PHASECHK.TRANS64.TRYWAIT P0, [R3+URZ+0xe0], R0 ;  /* 0x0000e000030075a7 */ /* 0x002e6400080011ff */
[----:B-1----:R-:W-:Y:S05]  /*5790*/  @!P0 BRA `(.L_x_96) ;  /* 0x0000004c00a88947 */ /* 0x002fea0003800000 */
.L_x_197:
[----:B------:R-:W2:Y:S01]  /*57a0*/  LDS.128 R4, [R5+0x170] ;  /* 0x0001700005047984 */ /* 0x000ea20000000c00 */
[----:B------:R-:W-:Y:S01]  /*57b0*/  UISETP.GE.AND UP0, UPT, UR42, 0x1, UPT ;  /* 0x000000012a00788c */ /* 0x000fe2000bf06270 */
[----:B------:R-:W-:Y:S01]  /*57c0*/  @!PT LDS RZ, [RZ] ;  /* 0x00000000fffff984 */ /* 0x000fe20000000800 */
[----:B------:R-:W-:Y:S01]  /*57d0*/  @!PT LDS RZ, [RZ] ;  /* 0x00000000fffff984 */ /* 0x000fe20000000800 */
[----:B------:R-:W-:Y:S01]  /*57e0*/  @!PT LDS RZ, [RZ] ;  /* 0x00000000fffff984 */ /* 0x000fe20000000800 */
[----:B------:R-:W-:Y:S01]  /*57f0*/  @!PT LDS RZ, [RZ] ;  /* 0x00000000fffff984 */ /* 0x000fe20000000800 */
[----:B------:R3:W-:Y:S06]  /*5800*/  MEMBAR.ALL.CTA ;  /* 0x0000000000007992 */ /* 0x0007ec0000008000 */
[----:B---3--:R-:W3:Y:S01]  /*5810*/  FENCE.VIEW.ASYNC.S ;  /* 0x00000000000073c6 */ /* 0x008ee20000000000 */
[----:B--2---:R-:W-:Y:S11]  /*5820*/  LOP3.LUT P0, RZ, R6, 0x1, RZ, 0xc0, !PT ;  /* 0x0000000106ff7812 */ /* 0x004ff6000780c0ff */
[----:B------:R-:W-:Y:S02]  /*5830*/  @!UPT UIADD3 URZ, UPT, UPT, URZ, URZ, URZ ;  /* 0x000000fffffff290 */ /* 0x000fe4000fffe0ff */
[----:B---3--:R-:W-:Y:S01]  /*5840*/  VOTEU.ANY UP1, P0 ;  /* 0x0000000000ff7886 */ /* 0x008fe20000020100 */
[----:B------:R-:W-:Y:S01]  /*5850*/  PLOP3.LUT P0, PT, PT, PT, UP1, 0x80, 0x8 ;  /* 0x000000000008781c */ /* 0x000fe20003f0f018 */
[----:B------:R-:W-:Y:S11]  /*5860*/  UP2UR UR61, UPR, URZ, 0x2 ;  /* 0x00000002ff3d7883 */ /* 0x000ff60008000000 */
[----:B------:R-:W-:Y:S01]  /*5870*/  @!UPT UIADD3 URZ, UPT, UPT, URZ, URZ, URZ ;  /* 0x000000fffffff290 */ /* 0x000fe2000fffe0ff */
[----:B-1----:R-:W-:Y:S02]  /*5880*/  @P0 SHF.R.U32.HI R0, RZ, 0x10, R5 ;  /* 0x00000010ff000819 */ /* 0x002fe40000011605 */
        /* <DEDUP_REMOVED lines=12> */
[----:B------:R-:W2:Y:S01]  /*5950*/  LDCU UR12, c[0x0][0xb20] ;  /* 0x00016400ff0c77ac */ /* 0x000ea20008000800 */
[----:B------:R-:W-:Y:S02]  /*5960*/  UIMAD.WIDE.U32 UR4, UR58, UR55, URZ ;  /* 0x000000373a0472a5 */ /* 0x000fe4000f8e00ff */
[----:B------:R-:W-:Y:S02]  /*5970*/  UIMAD.WIDE.U32 UR6, UR59, UR52, URZ ;  /* 0x000000343b0672a5 */ /* 0x000fe4000f8e00ff */
[----:B------:R-:W-:Y:S02]  /*5980*/  UISETP.NE.AND UP0, UPT, UR54, 0x1, UPT ;  /* 0x000000013600788c */ /* 0x000fe4000bf05270 */
[----:B------:R-:W-:Y:S02]  /*5990*/  UIMAD.WIDE.U32 UR8, UR37, UR55, URZ ;  /* 0x00000037250872a5 */ /* 0x000fe4000f8e00ff */
[----:B------:R-:W-:Y:S02]  /*59a0*/  UIMAD.WIDE.U32 UR10, UR38, UR52, URZ ;  /* 0x00000034260a72a5 */ /* 0x000fe4000f8e00ff */
[----:B------:R-:W-:Y:S02]  /*59b0*/  UISETP.NE.AND UP1, UPT, UR43, 0x1, UPT ;  /* 0x000000012b00788c */ /* 0x000fe4000bf25270 */
[----:B------:R-:W-:Y:S01]  /*59c0*/  UISETP.NE.AND UP2, UPT, UR42, 0x1, UPT ;  /* 0x000000012a00788c */ /* 0x000fe2000bf45270 */
[----:B------:R-:W-:Y:S02]  /*59d0*/  UMOV UR4, UR5 ;  /* 0x0000000500047c82 */ /* 0x000fe40008000000 */
[----:B--2---:R-:W-:Y:S03]  /*59e0*/  USHF.R.U32.HI UR5, URZ, UR12, UR4 ;  /* 0x0000000cff057299 */ /* 0x004fe60008011604 */
[----:B------:R-:W-:Y:S02]  /*59f0*/  UMOV UR4, UR7 ;  /* 0x0000000700047c82 */ /* 0x000fe40008000000 */
[----:B------:R-:W-:Y:S02]  /*5a00*/  USHF.R.U32.HI UR7, URZ, UR53, UR4 ;  /* 0x00000035ff077299 */ /* 0x000fe40008011604 */
[----:B------:R-:W-:Y:S02]  /*5a10*/  USEL UR4, UR58, UR5, !UP0 ;  /* 0x000000053a047287 */ /* 0x000fe4000c000000 */
[----:B------:R-:W-:Y:S01]  /*5a20*/  USEL UR7, UR59, UR7, !UP1 ;  /* 0x000000073b077287 */ /* 0x000fe2000c800000 */
[----:B------:R-:W-:Y:S01]  /*5a30*/  UMOV UR5, UR9 ;  /* 0x0000000900057c82 */ /* 0x000fe20008000000 */
[----:B------:R-:W-:Y:S02]  /*5a40*/  UIMAD.WIDE.U32 UR8, UR4, UR40, URZ ;  /* 0x00000028040872a5 */ /* 0x000fe4000f8e00ff */
[----:B------:R-:W-:Y:S03]  /*5a50*/  USHF.R.U32.HI UR6, URZ, UR12, UR5 ;  /* 0x0000000cff067299 */ /* 0x000fe60008011605 */
[----:B------:R-:W-:Y:S01]  /*5a60*/  UMOV UR5, UR11 ;  /* 0x0000000b00057c82 */ /* 0x000fe20008000000 */
[----:B------:R-:W-:Y:S02]  /*5a70*/  UIMAD.WIDE.U32 UR10, UR7, UR40, URZ ;  /* 0x00000028070a72a5 */ /* 0x000fe4000f8e00ff */
[----:B------:R-:W-:Y:S02]  /*5a80*/  USHF.R.U32.HI UR12, URZ, UR53, UR5 ;  /* 0x00000035ff0c7299 */ /* 0x000fe40008011605 */
[----:B------:R-:W-:Y:S01]  /*5a90*/  USEL UR6, UR37, UR6, !UP0 ;  /* 0x0000000625067287 */ /* 0x000fe2000c000000 */
[----:B------:R-:W-:Y:S02]  /*5aa0*/  UMOV UR5, UR9 ;  /* 0x0000000900057c82 */ /* 0x000fe40008000000 */
[----:B------:R-:W-:Y:S01]  /*5ab0*/  UMOV UR10, UR11 ;  /* 0x0000000b000a7c82 */ /* 0x000fe20008000000 */
[----:B------:R-:W-:Y:S02]  /*5ac0*/  @UP2 USHF.R.U32.HI UR4, URZ, UR41, UR5 ;  /* 0x00000029ff042299 */ /* 0x000fe40008011605 */
[----:B------:R-:W-:Y:S02]  /*5ad0*/  @UP2 USHF.R.U32.HI UR7, URZ, UR41, UR10 ;  /* 0x00000029ff072299 */ /* 0x000fe4000801160a */
[----:B------:R-:W-:Y:S02]  /*5ae0*/  UIMAD UR4, UR42, UR4, URZ ;  /* 0x000000042a0472a4 */ /* 0x000fe4000f8e02ff */
[----:B------:R-:W-:Y:S02]  /*5af0*/  UIMAD.WIDE.U32 UR10, UR6, UR40, URZ ;  /* 0x00000028060a72a5 */ /* 0x000fe4000f8e00ff */
[----:B------:R-:W-:Y:S02]  /*5b00*/  USEL UR5, UR38, UR12, !UP1 ;  /* 0x0000000c26057287 */ /* 0x000fe4000c800000 */
[----:B------:R-:W-:Y:S02]  /*5b10*/  UIMAD UR8, UR42, UR7, URZ ;  /* 0x000000072a0872a4 */ /* 0x000fe4000f8e02ff */
[----:B------:R-:W-:Y:S03]  /*5b20*/  UISETP.GE.AND UP0, UPT, UR6, UR4, UPT ;  /* 0x000000040600728c */ /* 0x000fe6000bf06270 */
[----:B------:R-:W-:Y:S01]  /*5b30*/  UMOV UR4, UR11 ;  /* 0x0000000b00047c82 */ /* 0x000fe20008000000 */
[----:B------:R-:W-:Y:S02]  /*5b40*/  UISETP.GE.OR UP0, UPT, UR5, UR8, UP0 ;  /* 0x000000080500728c */ /* 0x000fe40008706670 */
[----:B------:R-:W-:Y:S02]  /*5b50*/  USHF.R.U32.HI UR4, URZ, UR41, UR4 ;  /* 0x00000029ff047299 */ /* 0x000fe40008011604 */
[----:B------:R-:W-:Y:S02]  /*5b60*/  UIMAD.WIDE.U32 UR8, UR5, UR40, URZ ;  /* 0x00000028050872a5 */ /* 0x000fe4000f8e00ff */
[----:B------:R-:W-:Y:S02]  /*5b70*/  USEL UR11, UR6, UR4, !UP2 ;  /* 0x00000004060b7287 */ /* 0x000fe4000d000000 */
[----:B------:R-:W-:Y:S02]  /*5b80*/  UIADD3 UR8, UPT, UPT, -UR5, URZ, URZ ;  /* 0x000000ff05087290 */ /* 0x000fe4000fffe1ff */
[----:B------:R-:W-:Y:S01]  /*5b90*/  UIADD3 UR10, UPT, UPT, -UR11, URZ, URZ ;  /* 0x000000ff0b0a7290 */ /* 0x000fe2000fffe1ff */
[----:B------:R-:W-:Y:S01]  /*5ba0*/  @!UP0 UMOV UR4, UR9 ;  /* 0x0000000900048c82 */ /* 0x000fe20008000000 */
[----:B------:R-:W-:Y:S02]  /*5bb0*/  UIADD3 UR9, UPT, UPT, -UR6, URZ, URZ ;  /* 0x000000ff06097290 */ /* 0x000fe4000fffe1ff */
[----:B------:R-:W-:Y:S02]  /*5bc0*/  @!UP0 USHF.R.U32.HI UR4, URZ, UR41, UR4 ;  /* 0x00000029ff048299 */ /* 0x000fe40008011604 */
[----:B------:R-:W-:Y:S02]  /*5bd0*/  UIMAD UR10, UR42, UR10, UR6 ;  /* 0x0000000a2a0a72a4 */ /* 0x000fe4000f8e0206 */
[----:B------:R-:W-:Y:S04]  /*5be0*/  @!UP0 USEL UR4, UR5, UR4, !UP2 ;  /* 0x0000000405048287 */ /* 0x000fe8000d000000 */
[----:B------:R-:W-:Y:S02]  /*5bf0*/  @!UP0 UIMAD UR10, UR7, UR10, UR4 ;  /* 0x0000000a070a82a4 */ /* 0x000fe4000f8e0204 */
[----:B------:R-:W-:Y:S02]  /*5c00*/  @!UP0 UIADD3 UR11, UPT, UPT, UR11, -UR4, URZ ;  /* 0x800000040b0b8290 */ /* 0x000fe4000fffe0ff */
[----:B------:R-:W-:Y:S02]  /*5c10*/  UIMAD UR7, UR43, UR8, UR38 ;  /* 0x000000082b0772a4 */ /* 0x000fe4000f8e0226 */
[----:B------:R-:W-:Y:S02]  /*5c20*/  @!UP0 UIMAD UR6, UR11, UR42, UR5 ;  /* 0x0000002a0b0682a4 */ /* 0x000fe4000f8e0205 */
[----:B------:R-:W-:Y:S01]  /*5c30*/  UIMAD UR4, UR54, UR9, UR37 ;  /* 0x00000009360472a4 */ /* 0x000fe2000f8e0225 */
[----:B------:R-:W-:Y:S02]  /*5c40*/  @!UP0 UMOV UR5, UR10 ;  /* 0x0000000a00058c82 */ /* 0x000fe40008000000 */
[----:B------:R-:W-:Y:S02]  /*5c50*/  UIMAD UR38, UR5, UR43, UR7 ;  /* 0x0000002b052672a4 */ /* 0x000fe4000f8e0207 */
[----:B------:R-:W-:Y:S11]  /*5c60*/  UIMAD UR37, UR6, UR54, UR4 ;  /* 0x00000036062572a4 */ /* 0x000ff6000f8e0204 */
[----:B------:R-:W-:Y:S01]  /*5c70*/  @!UPT UIADD3 URZ, UPT, UPT, URZ, URZ, URZ ;  /* 0x000000fffffff290 */ /* 0x000fe2000fffe0ff */
.L_x_97:
[----:B------:R-:W-:Y:S01]  /*5c80*/  UISETP.NE.AND UP0, UPT, UR39, 0x1, UPT ;  /* 0x000000012700788c */ /* 0x000fe2000bf05270 */
[----:B------:R-:W-:Y:S01]  /*5c90*/  LOP3.LUT P0, RZ, R86, 0x3f0, RZ, 0xc0, !PT ;  /* 0x000003f056ff7812 */ /* 0x000fe2000780c0ff */
[----:B------:R-:W-:Y:S01]  /*5ca0*/  USHF.L.U32 UR50, UR30, 0x6, URZ ;  /* 0x000000061e327899 */ /* 0x000fe200080006ff */
[----:B------:R-:W-:Y:S01]  /*5cb0*/  BSSY.RECONVERGENT B6, `(.L_x_98) ;  /* 0x0000034000067945 */ /* 0x000fe20003800200 */
[----:B------:R-:W-:Y:S01]  /*5cc0*/  USHF.L.U32 UR49, UR31, 0x8, URZ ;  /* 0x000000081f317899 */ /* 0x000fe200080006ff */
[----:B------:R-:W-:Y:S06]  /*5cd0*/  IADD3 R88, PT, PT, R88, 0x1, RZ ;  /* 0x0000000158587810 */ /* 0x000fec0007ffe0ff */
[----:B------:R-:W2:Y:S01]  /*5ce0*/  @!UP0 LDCU.128 UR12, c[0x0][0xb10] ;  /* 0x00016200ff0c87ac */ /* 0x000ea20008000c00 */
[----:B------:R-:W3:Y:S01]  /*5cf0*/  @!UP0 LDCU UR5, c[0x0][0xb0c] ;  /* 0x00016180ff0587ac */ /* 0x000ee20008000800 */
[----:B------:R-:W4:Y:S01]  /*5d00*/  @!UP0 LDCU UR10, c[0x0][0xb20] ;  /* 0x00016400ff0a87ac */ /* 0x000f220008000800 */
[----:B--2---:R-:W-:Y:S02]  /*5d10*/  UIMAD.WIDE.U32 UR8, UR38, UR12, URZ ;  /* 0x0000000c260872a5 */ /* 0x004fe4000f8e00ff */
[----:B------:R-:W-:Y:S02]  /*5d20*/  UIMAD.WIDE.U32 UR6, UR37, UR15, URZ ;  /* 0x0000000f250672a5 */ /* 0x000fe4000f8e00ff */
[----:B------:R-:W-:Y:S03]  /*5d30*/  @!UP0 UISETP.NE.AND UP1, UPT, UR14, 0x1, UPT ;  /* 0x000000010e00888c */ /* 0x000fe6000bf25270 */
[----:B------:R-:W-:Y:S01]  /*5d40*/  @!UP0 UMOV UR4, UR9 ;  /* 0x0000000900048c82 */ /* 0x000fe20008000000 */
[----:B---3--:R-:W-:Y:S02]  /*5d50*/  @!UP0 UISETP.NE.AND UP2, UPT, UR5, 0x1, UPT ;  /* 0x000000010500888c */ /* 0x008fe4000bf45270 */
[----:B------:R-:W-:Y:S01]  /*5d60*/  @!UP0 USHF.R.U32.HI UR4, URZ, UR13, UR4 ;  /* 0x0000000dff048299 */ /* 0x000fe20008011604 */
[----:B------:R-:W-:Y:S02]  /*5d70*/  @!UP0 UMOV UR6, UR7 ;  /* 0x0000000700068c82 */ /* 0x000fe40008000000 */
[----:B----4-:R-:W-:Y:S02]  /*5d80*/  @!UP0 USHF.R.U32.HI UR6, URZ, UR10, UR6 ;  /* 0x0000000aff068299 */ /* 0x010fe40008011606 */
[----:B------:R-:W-:Y:S02]  /*5d90*/  @!UP0 USEL UR7, UR38, UR4, !UP2 ;  /* 0x0000000426078287 */ /* 0x000fe4000d000000 */
[----:B------:R-:W-:Y:S04]  /*5da0*/  @!UP0 USEL UR6, UR37, UR6, !UP1 ;  /* 0x0000000625068287 */ /* 0x000fe8000c800000 */
[----:B------:R-:W-:Y:S02]  /*5db0*/  @!UP0 UIADD3 UR4, UPT, UPT, -UR7, UR6, URZ ;  /* 0x0000000607048290 */ /* 0x000fe4000fffe1ff */
[----:B------:R-:W-:Y:S02]  /*5dc0*/  @!UP0 UIADD3 UR6, UPT, UPT, UR7, -UR6, URZ ;  /* 0x8000000607068290 */ /* 0x000fe4000fffe0ff */
[----:B------:R-:W-:Y:S02]  /*5dd0*/  @!UP0 UIMAD UR38, UR4, UR5, UR38 ;  /* 0x00000005042682a4 */ /* 0x000fe4000f8e0226 */
[----:B------:R-:W-:Y:S01]  /*5de0*/  @!UP0 UIMAD UR37, UR6, UR14, UR37 ;  /* 0x0000000e062582a4 */ /* 0x000fe2000f8e0225 */
[----:B------:R-:W-:Y:S11]  /*5df0*/  @!P0 BRA `(.L_x_99) ;  /* 0x00000000007c8947 */ /* 0x000ff60003800000 */
[----:B------:R-:W2:Y:S01]  /*5e00*/  LDCU.64 UR8, c[0x4][0x80] ;  /* 0x01001000ff0877ac */ /* 0x000ea20008000a00 */
[----:B------:R-:W-:Y:S01]  /*5e10*/  MOV R2, 0x0 ;  /* 0x0000000000027802 */ /* 0x000fe20000000f00 */
[----:B------:R-:W-:Y:S02]  /*5e20*/  HFMA2 R12, -RZ, RZ, 0, 5.9604644775390625e-08 ;  /* 0x00000001ff0c7431 */ /* 0x000fe400000001ff */
[----:B------:R-:W-:Y:S01]  /*5e30*/  IMAD.MOV.U32 R8, RZ, RZ, 0x70 ;  /* 0x00000070ff087424 */ /* 0x000fe200078e00ff */
[----:B------:R3:W4:Y:S01]  /*5e40*/  LDC.64 R14, c[0x4][R2] ;  /* 0x01000000020e7b82 */ /* 0x0007220000000a00 */
[----:B------:R-:W1:Y:S01]  /*5e50*/  LDCU.64 UR6, c[0x4][0x88] ;  /* 0x01001100ff0677ac */ /* 0x000e620008000a00 */
[----:B------:R-:W-:Y:S01]  /*5e60*/  IMAD.MOV.U32 R13, RZ, RZ, RZ ;  /* 0x000000ffff0d7224 */ /* 0x000fe200078e00ff */
[----:B------:R-:W1:Y:S01]  /*5e70*/  LDCU.64 UR4, c[0x4][0x8] ;  /* 0x01000100ff0477ac */ /* 0x000e620008000a00 */
[----:B--2---:R-:W-:Y:S01]  /*5e80*/  MOV R5, UR9 ;  /* 0x0000000900057c02 */ /* 0x004fe20008000f00 */
[----:B------:R-:W-:Y:S01]  /*5e90*/  IMAD.U32 R4, RZ, RZ, UR8 ;  /* 0x00000008ff047e24 */ /* 0x000fe2000f8e00ff */
[----:B-1----:R-:W-:Y:S01]  /*5ea0*/  MOV R7, UR7 ;  /* 0x0000000700077c02 */ /* 0x002fe20008000f00 */
[----:B------:R-:W-:Y:S01]  /*5eb0*/  IMAD.U32 R6, RZ, RZ, UR6 ;  /* 0x00000006ff067e24 */ /* 0x000fe2000f8e00ff */
[----:B------:R-:W-:Y:S01]  /*5ec0*/  MOV R11, UR5 ;  /* 0x00000005000b7c02 */ /* 0x000fe20008000f00 */
[----:B------:R-:W-:Y:S02]  /*5ed0*/  IMAD.U32 R10, RZ, RZ, UR4 ;  /* 0x00000004ff0a7e24 */ /* 0x000fe4000f8e00ff */
[----:B------:R-:W-:Y:S07]  /*5ee0*/  LEPC R20, `(.L_x_100) ;  /* 0x000000001014794e */ /* 0x000fee0000000000 */
[----:B---345:R-:W-:Y:S05]  /*5ef0*/  CALL.ABS.NOINC R14 ;  /* 0x000000000e007343 */ /* 0x038fea0003c00000 */
.L_x_100:
[----:B------:R-:W1:Y:S01]  /*5f00*/  LDCU.64 UR8, c[0x4][0x80] ;  /* 0x01001000ff0877ac */ /* 0x000e620008000a00 */
[----:B------:R-:W2:Y:S01]  /*5f10*/  LDC.64 R2, c[0x4][R2] ;  /* 0x0100000002027b82 */ /* 0x000ea20000000a00 */
[----:B------:R-:W-:Y:S02]  /*5f20*/  HFMA2 R12, -RZ, RZ, 0, 5.9604644775390625e-08 ;  /* 0x00000001ff0c7431 */ /* 0x000fe400000001ff */
[----:B------:R-:W-:Y:S02]  /*5f30*/  IMAD.MOV.U32 R8, RZ, RZ, 0x70 ;  /* 0x00000070ff087424 */ /* 0x000fe400078e00ff */
[----:B------:R-:W-:Y:S01]  /*5f40*/  IMAD.MOV.U32 R13, RZ, RZ, RZ ;  /* 0x000000ffff0d7224 */ /* 0x000fe200078e00ff */
[----:B------:R-:W3:Y:S01]  /*5f50*/  LDCU.64 UR6, c[0x4][0x88] ;  /* 0x01001100ff0677ac */ /* 0x000ee20008000a00 */
[----:B------:R-:W4:Y:S01]  /*5f60*/  LDCU.64 UR4, c[0x4][0x8] ;  /* 0x01000100ff0477ac */ /* 0x000f220008000a00 */
[----:B-1----:R-:W-:Y:S02]  /*5f70*/  MOV R4, UR8 ;  /* 0x0000000800047c02 */ /* 0x002fe40008000f00 */
[----:B------:R-:W-:Y:S02]  /*5f80*/  MOV R5, UR9 ;  /* 0x0000000900057c02 */ /* 0x000fe40008000f00 */
[----:B---3--:R-:W-:Y:S01]  /*5f90*/  MOV R7, UR7 ;  /* 0x0000000700077c02 */ /* 0x008fe20008000f00 */
[----:B------:R-:W-:Y:S01]  /*5fa0*/  IMAD.U32 R6, RZ, RZ, UR6 ;  /* 0x00000006ff067e24 */ /* 0x000fe2000f8e00ff */
[----:B----4-:R-:W-:Y:S01]  /*5fb0*/  MOV R11, UR5 ;  /* 0x00000005000b7c02 */ /* 0x010fe20008000f00 */
[----:B------:R-:W-:Y:S02]  /*5fc0*/  IMAD.U32 R10, RZ, RZ, UR4 ;  /* 0x00000004ff0a7e24 */ /* 0x000fe4000f8e00ff */
[----:B------:R-:W-:Y:S07]  /*5fd0*/  LEPC R20, `(.L_x_99) ;  /* 0x000000001014794e */ /* 0x000fee0000000000 */
[----:B--2---:R-:W-:Y:S05]  /*5fe0*/  CALL.ABS.NOINC R2 ;  /* 0x0000000002007343 */ /* 0x004fea0003c00000 */
.L_x_99:
[----:B------:R-:W-:Y:S05]  /*5ff0*/  BSYNC.RECONVERGENT B6 ;  /* 0x0000000000067941 */ /* 0x000fea0003800200 */
.L_x_98:
[----:B------:R-:W-:Y:S01]  /*6000*/  R2UR UR4, R85 ;  /* 0x00000000550472ca */ /* 0x000fe200000e0000 */
[----:B------:R-:W-:Y:S01]  /*6010*/  UISETP.NE.U32.AND UP0, UPT, UR62, URZ, UPT ;  /* 0x000000ff3e00728c */ /* 0x000fe2000bf05070 */
[----:B------:R-:W-:Y:S02]  /*6020*/  ISETP.NE.U32.AND P4, PT, R78, RZ, PT ;  /* 0x000000ff4e00720c */ /* 0x000fe40003f85070 */
[----:B------:R-:W-:Y:S01]  /*6030*/  ISETP.NE.U32.AND P2, PT, RZ, UR56, PT ;  /* 0x00000038ff007c0c */ /* 0x000fe2000bf45070 */
[----:B------:R-:W-:Y:S01]  /*6040*/  UISETP.NE.AND.EX UP1, UPT, UR63, URZ, UPT, UP0 ;  /* 0x000000ff3f00728c */ /* 0x000fe2000bf25300 */
[----:B------:R-:W-:Y:S01]  /*6050*/  ISETP.NE.AND.EX P4, PT, R79, RZ, PT, P4 ;  /* 0x000000ff4f00720c */ /* 0x000fe20003f85340 */
[----:B------:R-:W-:Y:S01]  /*6060*/  UPLOP3.LUT UP0, UPT, UPT, UPT, UPT, 0x40, 0x4 ;  /* 0x000000000004789c */ /* 0x000fe20003f0e870 */
[----:B------:R-:W-:Y:S05]  /*6070*/  ISETP.NE.AND.EX P2, PT, RZ, UR57, PT, P2 ;  /* 0x00000039ff007c0c */ /* 0x000fea000bf45320 */
[----:B------:R-:W-:Y:S06]  /*6080*/  UISETP.NE.AND UP2, UPT, UR4, URZ, UPT ;  /* 0x000000ff0400728c */ /* 0x000fec000bf45270 */
[----:B------:R-:W-:Y:S05]  /*6090*/  PLOP3.LUT P1, PT, PT, PT, UP2, 0x80, 0x8 ;  /* 0x000000000008781c */ /* 0x000fea0003f2f028 */
[----:B------:R-:W-:Y:S06]  /*60a0*/  @UP2 UPLOP3.LUT UP0, UPT, UPT, UPT, UP1, 0x80, 0x8 ;  /* 0x000000000008289c */ /* 0x000fec0003f0f010 */
[----:B------:R-:W-:Y:S01]  /*60b0*/  PLOP3.LUT P0, PT, PT, PT, UP0, 0x80, 0x8 ;  /* 0x000000000008781c */ /* 0x000fe20003f0f008 */
[----:B------:R-:W-:Y:S01]  /*60c0*/  @!UPT UIADD3 URZ, UPT, UPT, URZ, URZ, URZ ;  /* 0x000000fffffff290 */ /* 0x000fe2000fffe0ff */
[----:B------:R-:W-:Y:S11]  /*60d0*/  BRA.U !UP1, `(.L_x_101) ;  /* 0x00000001093c7547 */ /* 0x000ff6000b800000 */
[----:B------:R-:W-:Y:S01]  /*60e0*/  UISETP.NE.U32.AND UP0, UPT, UR56, URZ, UPT ;  /* 0x000000ff3800728c */ /* 0x000fe2000bf05070 */
[----:B-1----:R-:W-:Y:S01]  /*60f0*/  HFMA2 R0, -RZ, RZ, 0, 5.9604644775390625e-08 ;  /* 0x00000001ff007431 */ /* 0x002fe200000001ff */
[----:B------:R-:W1:Y:S01]  /*6100*/  LDCU.64 UR8, c[0x0][0x358] ;  /* 0x00006b00ff0877ac */ /* 0x000e620008000a00 */
[----:B------:R-:W-:Y:S01]  /*6110*/  IMAD.MOV.U32 R81, RZ, RZ, 0x1 ;  /* 0x00000001ff517424 */ /* 0x000fe200078e00ff */
[----:B------:R-:W-:Y:S06]  /*6120*/  UISETP.NE.AND.EX UP0, UPT, UR57, URZ, UPT, UP0 ;  /* 0x000000ff3900728c */ /* 0x000fec000bf05300 */
        /* <DEDUP_REMOVED lines=9> */
[----:B--23--:R-:W-:Y:S02]  /*61c0*/  @!P3 IMAD.U32 R41, RZ, RZ, UR4 ;  /* 0x00000004ff29be24 */ /* 0x00cfe4000f8e00ff */
.L_x_101:
[----:B------:R-:W-:Y:S05]  /*61d0*/  @!P4 BRA `(.L_x_102) ;  /* 0x000000000024c947 */ /* 0x000fea0003800000 */
[----:B------:R-:W-:Y:S01]  /*61e0*/  ISETP.NE.U32.AND P3, PT, R76, RZ, PT ;  /* 0x000000ff4c00720c */ /* 0x000fe20003f65070 */
[----:B------:R-:W2:Y:S03]  /*61f0*/  LDCU.64 UR4, c[0x0][0x358] ;  /* 0x00006b00ff0477ac */ /* 0x000ea60008000a00 */
[----:B------:R-:W-:Y:S11]  /*6200*/  ISETP.NE.AND.EX P3, PT, R77, RZ, PT, P3 ;  /* 0x000000ff4d00720c */ /* 0x000ff60003f65330 */
[----:B------:R-:W-:Y:S02]  /*6210*/  @!UPT UIADD3 URZ, UPT, UPT, URZ, URZ, URZ ;  /* 0x000000fffffff290 */ /* 0x000fe4000fffe0ff */
[----:B------:R-:W3:Y:S01]  /*6220*/  @P3 LDC.64 R2, c[0x0][0x8a8] ;  /* 0x00022a00ff023b82 */ /* 0x000ee20000000a00 */
[----:B-1----:R-:W-:Y:S04]  /*6230*/  @P3 IMAD R0, R78, UR36, RZ ;  /* 0x000000244e003c24 */ /* 0x002fe8000f8e02ff */
[----:B---3--:R-:W-:Y:S05]  /*6240*/  @P3 IMAD.WIDE R2, R0, 0x4, R2 ;  /* 0x0000000400023825 */ /* 0x008fea00078e0202 */
[----:B--2--5:R2:W5:Y:S02]  /*6250*/  @P3 LDG.E R38, desc[UR4][R2.64] ;  /* 0x0000000402263981 */ /* 0x024564000c1e1900 */
[----:B--2---:R-:W3:Y:S02]  /*6260*/  @!P3 LDC R38, c[0x0][0x8a0] ;  /* 0x00022800ff26bb82 */ /* 0x004ee40000000800 */
.L_x_102:
[----:B-----5:R-:W-:Y:S01]  /*6270*/  FSETP.NEU.AND P3, PT, R41, RZ, PT ;  /* 0x000000ff2900720b */ /* 0x020fe20003f6d000 */
[----:B------:R-:W-:Y:S01]  /*6280*/  IMAD.SHL.U32 R47, R80, 0x2, RZ ;  /* 0x00000002502f7824 */ /* 0x000fe200078e00ff */
[----:B------:R-:W-:Y:S01]  /*6290*/  SEL R5, RZ, 0xffffffff, P2 ;  /* 0xffffffffff057807 */ /* 0x000fe20001000000 */
[----:B------:R-:W-:Y:S01]  /*62a0*/  BSSY B1, `(.L_x_103) ;  /* 0x0000044000017945 */ /* 0x000fe20003800000 */
[----:B------:R-:W-:Y:S01]  /*62b0*/  @P1 LOP3.LUT P2, RZ, R81, 0xff, RZ, 0xc0, !PT ;  /* 0x000000ff51ff1812 */ /* 0x000fe2000784c0ff */
[----:B------:R-:W-:Y:S01]  /*62c0*/  VIADD R97, R47, UR44 ;  /* 0x0000002c2f617c36 */ /* 0x000fe20008000000 */
[----:B------:R-:W-:Y:S01]  /*62d0*/  @P1 SEL R2, RZ, 0xffffffff, P3 ;  /* 0xffffffffff021807 */ /* 0x000fe20001800000 */
[----:B------:R-:W-:Y:S01]  /*62e0*/  IMAD.MOV.U32 R60, RZ, RZ, 0x1 ;  /* 0x00000001ff3c7424 */ /* 0x000fe200078e00ff */
[----:B------:R-:W-:Y:S01]  /*62f0*/  LOP3.LUT R91, R91, 0x1, RZ, 0x3c, !PT ;  /* 0x000000015b5b7812 */ /* 0x000fe200078e3cff */
[----:B------:R-:W-:Y:S01]  /*6300*/  IMAD.MOV.U32 R46, RZ, RZ, RZ ;  /* 0x000000ffff2e7224 */ /* 0x000fe200078e00ff */
[----:B------:R-:W-:Y:S02]  /*6310*/  @P0 SEL R2, R5, R2, !P2 ;  /* 0x0000000205020207 */ /* 0x000fe40005000000 */
[----:B------:R-:W-:Y:S02]  /*6320*/  CS2R R74, SRZ ;  /* 0x00000000004a7805 */ /* 0x000fe4000001ff00 */
[----:B------:R-:W-:Y:S02]  /*6330*/  LEA R98, R36, UR44, 0x3 ;  /* 0x0000002c24627c11 */ /* 0x000fe4000f8e18ff */
[----:B------:R-:W-:Y:S02]  /*6340*/  CS2R R72, SRZ ;  /* 0x0000000000487805 */ /* 0x000fe4000001ff00 */
[----:B------:R-:W-:Y:S02]  /*6350*/  @P1 LOP3.LUT R2, R2, 0x1, RZ, 0xc0, !PT ;  /* 0x0000000102021812 */ /* 0x000fe400078ec0ff */
[----:B------:R-:W-:Y:S02]  /*6360*/  CS2R R66, SRZ ;  /* 0x0000000000427805 */ /* 0x000fe4000001ff00 */
[----:B------:R-:W-:Y:S02]  /*6370*/  SHF.L.U32 R3, R90, 0x1f, RZ ;  /* 0x0000001f5a037819 */ /* 0x000fe400000006ff */
[----:B------:R-:W-:Y:S02]  /*6380*/  CS2R R64, SRZ ;  /* 0x0000000000407805 */ /* 0x000fe4000001ff00 */
[----:B------:R-:W-:Y:S02]  /*6390*/  ISETP.NE.U32.OR P6, PT, R2, 0x1, !P1 ;  /* 0x000000010200780c */ /* 0x000fe40004fc5470 */
[----:B------:R-:W-:Y:S02]  /*63a0*/  CS2R R58, SRZ ;  /* 0x00000000003a7805 */ /* 0x000fe4000001ff00 */
[----:B------:R-:W-:Y:S02]  /*63b0*/  PLOP3.LUT P2, PT, PT, PT, UP1, 0x80, 0x8 ;  /* 0x000000000008781c */ /* 0x000fe40003f4f018 */
[----:B------:R-:W-:Y:S02]  /*63c0*/  CS2R R56, SRZ ;  /* 0x0000000000387805 */ /* 0x000fe4000001ff00 */
[----:B------:R-:W-:Y:S02]  /*63d0*/  LEA.HI R39, R36, R36, RZ, 0x1 ;  /* 0x0000002424277211 */ /* 0x000fe400078f08ff */
[----:B------:R-:W-:Y:S02]  /*63e0*/  CS2R R50, SRZ ;  /* 0x0000000000327805 */ /* 0x000fe4000001ff00 */
[----:B------:R-:W-:Y:S02]  /*63f0*/  LOP3.LUT P4, R87, R81, 0xff, RZ, 0xc0, !PT ;  /* 0x000000ff51577812 */ /* 0x000fe4000788c0ff */
[----:B------:R-:W-:Y:S02]  /*6400*/  CS2R R48, SRZ ;  /* 0x0000000000307805 */ /* 0x000fe4000001ff00 */
[----:B------:R-:W-:Y:S01]  /*6410*/  SEL R2, RZ, 0xffffffff, P3 ;  /* 0xffffffffff027807 */ /* 0x000fe20001800000 */
[C---:B-1----:R-:W-:Y:S01]  /*6420*/  IMAD.SHL.U32 R0, R39.reuse, 0x80, RZ ;  /* 0x0000008027007824 */ /* 0x042fe200078e00ff */
[----:B------:R-:W-:Y:S01]  /*6430*/  LOP3.LUT R39, R39, 0xffe, RZ, 0xc0, !PT ;  /* 0x00000ffe27277812 */ /* 0x000fe200078ec0ff */
[----:B------:R-:W-:Y:S01]  /*6440*/  VIADD R99, R97, 0x400 ;  /* 0x0000040061637836 */ /* 0x000fe20000000000 */
[----:B------:R-:W-:Y:S01]  /*6450*/  P2R R95, PR, RZ, 0x40 ;  /* 0x00000040ff5f7803 */ /* 0x000fe20000000000 */
[----:B------:R-:W-:Y:S01]  /*6460*/  IMAD.IADD R96, R92, 0x1, R97 ;  /* 0x000000015c607824 */ /* 0x000fe200078e0261 */
[----:B------:R-:W-:Y:S01]  /*6470*/  @P6 SHF.L.U32 R4, R91, 0x1f, RZ ;  /* 0x0000001f5b046819 */ /* 0x000fe200000006ff */
[----:B------:R-:W-:Y:S01]  /*6480*/  IMAD.IADD R39, R36, 0x1, -R39 ;  /* 0x0000000124277824 */ /* 0x000fe200078e0a27 */
[----:B------:R-:W-:Y:S02]  /*6490*/  @P2 SEL R2, R5, R2, !P4 ;  /* 0x0000000205022207 */ /* 0x000fe40006000000 */
[----:B------:R-:W1:Y:S01]  /*64a0*/  @P6 SYNCS.PHASECHK.TRANS64.TRYWAIT P1, [UR44+0x90], R4 ;  /* 0x00009004ff0065a7 */ /* 0x000e62000802112c */
[----:B------:R-:W-:Y:S02]  /*64b0*/  LOP3.LUT R0, R0, 0xffffff00, RZ, 0xc0, !PT ;  /* 0xffffff0000007812 */ /* 0x000fe400078ec0ff */
[----:B------:R-:W-:Y:S03]  /*64c0*/  LOP3.LUT R2, R2, 0x1, RZ, 0xc0, !PT ;  /* 0x0000000102027812 */ /* 0x000fe600078ec0ff */
[----:B------:R-:W-:Y:S01]  /*64d0*/  IMAD.IADD R0, R37, 0x1, R0 ;  /* 0x0000000125007824 */ /* 0x000fe200078e0200 */
[----:B------:R-:W-:Y:S03]  /*64e0*/  ISETP.NE.U32.AND P5, PT, R2, 0x1, PT ;  /* 0x000000010200780c */ /* 0x000fe60003fa5070 */
[----:B------:R-:W-:Y:S01]  /*64f0*/  IMAD R39, R39, 0x100000, R0 ;  /* 0x0010000027277824 */ /* 0x000fe200078e0200 */
[----:B------:R-:W-:Y:S01]  /*6500*/  P2R R61, PR, RZ, 0x20 ;  /* 0x00000020ff3d7803 */ /* 0x000fe20000000000 */
[----:B------:R2:W4:Y:S01]  /*6510*/  SYNCS.PHASECHK.TRANS64.TRYWAIT P0, [R98+URZ+0x100], R3 ;  /* 0x00010003620075a7 */ /* 0x00052200080011ff */
[----:B-1----:R-:W-:Y:S01]  /*6520*/  @P6 SEL R60, RZ, 0x1, !P1 ;  /* 0x00000001ff3c6807 */ /* 0x002fe20004800000 */
[----:B--2---:R-:W-:Y:S06]  /*6530*/  @!P6 BRA `(.L_x_104) ;  /* 0x000000000068e947 */ /* 0x004fec0003800000 */
[C---:B------:R-:W-:Y:S01]  /*6540*/  @P5 IMAD R5, R93.reuse, 0x2, R99 ;  /* 0x000000025d055824 */ /* 0x040fe200078e0263 */
[----:B------:R-:W-:Y:S01]  /*6550*/  ISETP.NE.AND P1, PT, R60, RZ, PT ;  /* 0x000000ff3c00720c */ /* 0x000fe20003f25270 */
[----:B------:R-:W-:Y:S01]  /*6560*/  @P5 IMAD R2, R93, 0x2, R97 ;  /* 0x000000025d025824 */ /* 0x000fe200078e0261 */
[----:B------:R-:W-:Y:S01]  /*6570*/  BSSY B0, `(.L_x_105) ;  /* 0x000000e000007945 */ /* 0x000fe20003800000 */
[----:B------:R-:W-:Y:S01]  /*6580*/  IMAD.MOV.U32 R74, RZ, RZ, RZ ;  /* 0x000000ffff4a7224 */ /* 0x000fe200078e00ff */
[----:B------:R-:W-:Y:S01]  /*6590*/  CS2R R66, SRZ ;  /* 0x0000000000427805 */ /* 0x000fe2000001ff00 */
[----:B------:R-:W-:Y:S01]  /*65a0*/  @P5 IMAD.IADD R4, R92, 0x1, R5 ;  /* 0x000000015c045824 */ /* 0x000fe200078e0205 */
[----:B------:R-:W-:Y:S02]  /*65b0*/  CS2R R64, SRZ ;  /* 0x0000000000407805 */ /* 0x000fe4000001ff00 */
[----:B------:R-:W-:Y:S02]  /*65c0*/  CS2R R72, SRZ ;  /* 0x0000000000487805 */ /* 0x000fe4000001ff00 */
[----:B------:R-:W-:Y:S02]  /*65d0*/  CS2R R50, SRZ ;  /* 0x0000000000327805 */ /* 0x000fe4000001ff00 */
[----:B------:R-:W-:Y:S02]  /*65e0*/  CS2R R48, SRZ ;  /* 0x0000000000307805 */ /* 0x000fe4000001ff00 */
[----:B------:R-:W-:Y:S02]  /*65f0*/  CS2R R58, SRZ ;  /* 0x00000000003a7805 */ /* 0x000fe4000001ff00 */
[----:B------:R-:W-:Y:S01]  /*6600*/  CS2R R56, SRZ ;  /* 0x0000000000387805 */ /* 0x000fe2000001ff00 */
[----:B------:R-:W-:Y:S06]  /*6610*/  @P1 BRA `(.L_x_106) ;  /* 0x00000000000c1947 */ /* 0x000fec0003800000 */
[----:B------:R-:W-:Y:S04]  /*6620*/  SHF.L.U32 R5, R91, 0x1f, RZ ;  /* 0x0000001f5b057819 */ /* 0x000fe800000006ff */
[----:B------:R-:W1:Y:S02]  /*6630*/  SYNCS.PHASECHK.TRANS64.TRYWAIT P1, [UR44+0x90], R5 ;  /* 0x00009005ff0075a7 */ /* 0x000e64000802112c */
[----:B-1----:R-:W-:Y:S05]  /*6640*/  @!P1 BRA `(.L_x_107) ;  /* 0x0000004000109947 */ /* 0x002fea0003800000 */
.L_x_106:
[----:B------:R-:W-:Y:S05]  /*6650*/  BSYNC B0 ;  /* 0x0000000000007941 */ /* 0x000fea0003800000 */
.L_x_105:
[----:B------:R-:W-:Y:S01]  /*6660*/  ISETP.NE.AND P1, PT, R61, RZ, PT ;  /* 0x000000ff3d00720c */ /* 0x000fe20003f25270 */
[----:B------:R-:W-:Y:S11]  /*6670*/  HFMA2 R46, -RZ, RZ, 0, 5.9604644775390625e-08 ;  /* 0x00000001ff2e7431 */ /* 0x000ff600000001ff */
[----:B------:R-:W-:Y:S01]  /*6680*/  @!UPT UIADD3 URZ, UPT, UPT, URZ, URZ, URZ ;  /* 0x000000fffffff290 */ /* 0x000fe2000fffe0ff */
[----:B------:R-:W-:Y:S05]  /*6690*/  @P1 WARPSYNC.ALL ;  /* 0x0000000000001948 */ /* 0x000fea0003800000 */
[----:B------:R2:W1:Y:S04]  /*66a0*/  @P1 LDSM.16.M88.4 R64, [R2+0x400] ;  /* 0x000400000240183b */ /* 0x0004680000000200 */
[----:B------:R2:W1:Y:S04]  /*66b0*/  @P1 LDSM.16.M88.4 R72, [R4] ;  /* 0x000000000448183b */ /* 0x0004680000000200 */
[----:B------:R2:W1:Y:S04]  /*66c0*/  @P1 LDSM.16.M88.4 R48, [R47+UR44+0x400] ;  /* 0x0004002c2f30183b */ /* 0x0004680008000200 */
[----:B------:R2:W1:Y:S02]  /*66d0*/  @P1 LDSM.16.M88.4 R56, [R96+0x400] ;  /* 0x000400006038183b */ /* 0x0004640000000200 */
.L_x_104:
[----:B------:R-:W-:Y:S05]  /*66e0*/  BSYNC B1 ;  /* 0x0000000000017941 */ /* 0x000fea0003800000 */
.L_x_103:
[----:B-1----:R-:W-:Y:S04]  /*66f0*/  SHF.R.U32.HI R5, RZ, 0x15, R39 ;  /* 0x00000015ff057819 */ /* 0x002fe80000011627 */
[----:B------:R-:W-:Y:S01]  /*6700*/  LOP3.LUT P1, RZ, R5, 0x3, R82, 0x48, !PT ;  /* 0x0000000305ff7812 */ /* 0x000fe20007824852 */
[----:B------:R-:W-:Y:S01]  /*6710*/  @!UPT UIADD3 URZ, UPT, UPT, URZ, URZ, URZ ;  /* 0x000000fffffff290 */ /* 0x000fe2000fffe0ff */
[----:B----4-:R-:W-:Y:S11]  /*6720*/  @P0 BRA `(.L_x_108) ;  /* 0x0000000000080947 */ /* 0x010ff60003800000 */
[----:B------:R-:W1:Y:S02]  /*6730*/  SYNCS.PHASECHK.TRANS64.TRYWAIT P0, [R98+URZ+0x100], R3 ;  /* 0x00010003620075a7 */ /* 0x000e6400080011ff */
[----:B-1----:R-:W-:Y:S05]  /*6740*/  @!P0 BRA `(.L_x_109) ;  /* 0x0000003c00e88947 */ /* 0x002fea0003800000 */
.L_x_108:
[----:B------:R-:W-:Y:S05]  /*6750*/  @!P1 BRA `(.L_x_110) ;  /* 0x0000000000409947 */ /* 0x000fea0003800000 */
[----:B------:R-:W4:Y:S01]  /*6760*/  LDCU.64 UR8, c[0x4][0x70] ;  /* 0x01000e00ff0877ac */ /* 0x000f220008000a00 */
[----:B-1----:R-:W-:Y:S01]  /*6770*/  MOV R3, 0x0 ;  /* 0x0000000000037802 */ /* 0x002fe20000000f00 */
[----:B------:R-:W-:Y:S02]  /*6780*/  HFMA2 R12, -RZ, RZ, 0, 5.9604644775390625e-08 ;  /* 0x00000001ff0c7431 */ /* 0x000fe400000001ff */
[----:B------:R-:W-:Y:S02]  /*6790*/  IMAD.MOV.U32 R8, RZ, RZ, 0x192 ;  /* 0x00000192ff087424 */ /* 0x000fe400078e00ff */
[----:B------:R-:W-:Y:S01]  /*67a0*/  IMAD.MOV.U32 R13, RZ, RZ, RZ ;  /* 0x000000ffff0d7224 */ /* 0x000fe200078e00ff */
[----:B------:R-:W1:Y:S01]  /*67b0*/  LDCU.64 UR6, c[0x4][0x78] ;  /* 0x01000f00ff0677ac */ /* 0x000e620008000a00 */
[----:B--2---:R-:W2:Y:S01]  /*67c0*/  LDC.64 R2, c[0x4][R3] ;  /* 0x0100000003027b82 */ /* 0x004ea20000000a00 */
[----:B------:R-:W5:Y:S01]  /*67d0*/  LDCU.64 UR4, c[0x4][0x10] ;  /* 0x01000200ff0477ac */ /* 0x000f620008000a00 */
[----:B----4-:R-:W-:Y:S01]  /*67e0*/  MOV R5, UR9 ;  /* 0x0000000900057c02 */ /* 0x010fe20008000f00 */
[----:B------:R-:W-:Y:S01]  /*67f0*/  IMAD.U32 R4, RZ, RZ, UR8 ;  /* 0x00000008ff047e24 */ /* 0x000fe2000f8e00ff */
[----:B-1----:R-:W-:Y:S01]  /*6800*/  MOV R7, UR7 ;  /* 0x0000000700077c02 */ /* 0x002fe20008000f00 */
[----:B------:R-:W-:Y:S01]  /*6810*/  IMAD.U32 R6, RZ, RZ, UR6 ;  /* 0x00000006ff067e24 */ /* 0x000fe2000f8e00ff */
[----:B-----5:R-:W-:Y:S01]  /*6820*/  MOV R11, UR5 ;  /* 0x00000005000b7c02 */ /* 0x020fe20008000f00 */
[----:B------:R-:W-:Y:S02]  /*6830*/  IMAD.U32 R10, RZ, RZ, UR4 ;  /* 0x00000004ff0a7e24 */ /* 0x000fe4000f8e00ff */
[----:B------:R-:W-:Y:S07]  /*6840*/  LEPC R20, `(.L_x_110) ;  /* 0x000000001014794e */ /* 0x000fee0000000000 */
[----:B--23--:R-:W-:Y:S05]  /*6850*/  CALL.ABS.NOINC R2 ;  /* 0x0000000002007343 */ /* 0x00cfea0003c00000 */
.L_x_110:
[C---:B------:R-:W-:Y:S01]  /*6860*/  SHF.L.U32 R40, R48.reuse, 0x10, RZ ;  /* 0x0000001030287819 */ /* 0x040fe200000006ff */
[----:B------:R-:W-:Y:S05]  /*6870*/  WARPSYNC.ALL ;  /* 0x0000000000007948 */ /* 0x000fea0003800000 */
[----:B------:R-:W-:Y:S01]  /*6880*/  R2UR UR4, R39 ;  /* 0x00000000270472ca */ /* 0x000fe200000e0000 */
[----:B------:R-:W-:Y:S01]  /*6890*/  BSSY.RECONVERGENT B0, `(.L_x_111) ;  /* 0x000008b000007945 */ /* 0x000fe20003800200 */
[----:B------:R-:W-:Y:S02]  /*68a0*/  LOP3.LUT R43, R48, 0xffff0000, RZ, 0xc0, !PT ;  /* 0xffff0000302b7812 */ /* 0x000fe400078ec0ff */
[----:B------:R-:W-:Y:S02]  /*68b0*/  SHF.L.U32 R42, R49, 0x10, RZ ;  /* 0x00000010312a7819 */ /* 0x000fe400000006ff */
[----:B------:R-:W-:Y:S02]  /*68c0*/  SHF.L.U32 R45, R51, 0x10, RZ ;  /* 0x00000010332d7819 */ /* 0x000fe400000006ff */
[----:B------:R-:W-:Y:S02]  /*68d0*/  SHF.L.U32 R62, R93, 0x1, RZ ;  /* 0x000000015d3e7819 */ /* 0x000fe400000006ff */
[----:B------:R-:W-:Y:S02]  /*68e0*/  ISETP.NE.AND P0, PT, R94, RZ, PT ;  /* 0x000000ff5e00720c */ /* 0x000fe40003f05270 */
[----:B------:R-:W-:Y:S01]  /*68f0*/  IADD3 R99, PT, PT, R99, R62, RZ ;  /* 0x0000003e63637210 */ /* 0x000fe20007ffe0ff */
[----:B--2---:R-:W3:Y:S03]  /*6900*/  LDTM.16dp256bit.x8 R4, tmem[UR4] ;  /* 0x00000004000479ee */ /* 0x004ee600081a0000 */
[----:B------:R-:W-:Y:S01]  /*6910*/  IADD3 R100, PT, PT, R92, R99, RZ ;  /* 0x000000635c647210 */ /* 0x000fe20007ffe0ff */
[C---:B---3--:R-:W-:Y:S01]  /*6920*/  FMUL R0, R38.reuse, R4 ;  /* 0x0000000426007220 */ /* 0x048fe20000400000 */
[C---:B------:R-:W-:Y:S01]  /*6930*/  FMUL R2, R38.reuse, R5 ;  /* 0x0000000526027220 */ /* 0x040fe20000400000 */
[C---:B-1----:R-:W-:Y:S01]  /*6940*/  FMUL R3, R38.reuse, R6 ;  /* 0x0000000626037220 */ /* 0x042fe20000400000 */
[----:B------:R-:W-:Y:S01]  /*6950*/  FMUL R7, R38, R7 ;  /* 0x0000000726077220 */ /* 0x000fe20000400000 */
[----:B------:R-:W-:Y:S01]  /*6960*/  FFMA R0, R41, R40, R0 ;  /* 0x0000002829007223 */ /* 0x000fe20000000000 */
[----:B------:R-:W-:Y:S01]  /*6970*/  LOP3.LUT R40, R49, 0xffff0000, RZ, 0xc0, !PT ;  /* 0xffff000031287812 */ /* 0x000fe200078ec0ff */
[C---:B------:R-:W-:Y:S01]  /*6980*/  FFMA R2, R41.reuse, R43, R2 ;  /* 0x0000002b29027223 */ /* 0x040fe20000000002 */
[C---:B------:R-:W-:Y:S01]  /*6990*/  SHF.L.U32 R43, R50.reuse, 0x10, RZ ;  /* 0x00000010322b7819 */ /* 0x040fe200000006ff */
[C---:B------:R-:W-:Y:S01]  /*69a0*/  FFMA R3, R41.reuse, R42, R3 ;  /* 0x0000002a29037223 */ /* 0x040fe20000000003 */
[----:B------:R-:W-:Y:S01]  /*69b0*/  LOP3.LUT R42, R50, 0xffff0000, RZ, 0xc0, !PT ;  /* 0xffff0000322a7812 */ /* 0x000fe200078ec0ff */
[----:B------:R-:W-:Y:S01]  /*69c0*/  FMUL R4, R38, R8 ;  /* 0x0000000826047220 */ /* 0x000fe20000400000 */
[----:B------:R-:W-:Y:S01]  /*69d0*/  F2FP.BF16.F32.PACK_AB R52, R2, R0 ;  /* 0x000000000234723e */ /* 0x000fe200000010ff */
[----:B------:R-:W-:Y:S01]  /*69e0*/  FFMA R7, R41, R40, R7 ;  /* 0x0000002829077223 */ /* 0x000fe20000000007 */
[----:B------:R-:W-:Y:S01]  /*69f0*/  LOP3.LUT R40, R51, 0xffff0000, RZ, 0xc0, !PT ;  /* 0xffff000033287812 */ /* 0x000fe200078ec0ff */
[C---:B------:R-:W-:Y:S01]  /*6a00*/  FMUL R5, R38.reuse, R9 ;  /* 0x0000000926057220 */ /* 0x040fe20000400000 */
[C---:B------:R-:W-:Y:S01]  /*6a10*/  FMUL R6, R38.reuse, R10 ;  /* 0x0000000a26067220 */ /* 0x040fe20000400000 */
[----:B------:R-:W-:Y:S01]  /*6a20*/  FMUL R11, R38, R11 ;  /* 0x0000000b260b7220 */ /* 0x000fe20000400000 */
[----:B------:R-:W-:Y:S01]  /*6a30*/  F2FP.BF16.F32.PACK_AB R53, R7, R3 ;  /* 0x000000030735723e */ /* 0x000fe200000010ff */
[C---:B------:R-:W-:Y:S01]  /*6a40*/  FFMA R4, R41.reuse, R43, R4 ;  /* 0x0000002b29047223 */ /* 0x040fe20000000004 */
[C---:B------:R-:W-:Y:S01]  /*6a50*/  SHF.L.U32 R43, R56.reuse, 0x10, RZ ;  /* 0x00000010382b7819 */ /* 0x040fe200000006ff */
[----:B------:R-:W-:Y:S01]  /*6a60*/  FFMA R5, R41, R42, R5 ;  /* 0x0000002a29057223 */ /* 0x000fe20000000005 */
[----:B------:R-:W-:Y:S01]  /*6a70*/  LOP3.LUT R42, R57, 0xffff0000, RZ, 0xc0, !PT ;  /* 0xffff0000392a7812 */ /* 0x000fe200078ec0ff */
[----:B------:R-:W-:Y:S01]  /*6a80*/  FFMA R6, R41, R45, R6 ;  /* 0x0000002d29067223 */ /* 0x000fe20000000006 */
[----:B------:R-:W-:Y:S01]  /*6a90*/  SHF.L.U32 R45, R57, 0x10, RZ ;  /* 0x00000010392d7819 */ /* 0x000fe200000006ff */
[----:B------:R-:W-:Y:S01]  /*6aa0*/  FFMA R11, R41, R40, R11 ;  /* 0x00000028290b7223 */ /* 0x000fe2000000000b */
[----:B------:R-:W-:Y:S01]  /*6ab0*/  LOP3.LUT R40, R56, 0xffff0000, RZ, 0xc0, !PT ;  /* 0xffff000038287812 */ /* 0x000fe200078ec0ff */
[C---:B------:R-:W-:Y:S01]  /*6ac0*/  FMUL R8, R38.reuse, R12 ;  /* 0x0000000c26087220 */ /* 0x040fe20000400000 */
[----:B------:R-:W-:Y:S01]  /*6ad0*/  F2FP.BF16.F32.PACK_AB R54, R5, R4 ;  /* 0x000000040536723e */ /* 0x000fe200000010ff */
[C---:B------:R-:W-:Y:S01]  /*6ae0*/  FMUL R9, R38.reuse, R13 ;  /* 0x0000000d26097220 */ /* 0x040fe20000400000 */
[----:B------:R-:W-:Y:S01]  /*6af0*/  F2FP.BF16.F32.PACK_AB R55, R11, R6 ;  /* 0x000000060b37723e */ /* 0x000fe200000010ff */
[C---:B------:R-:W-:Y:S01]  /*6b00*/  FMUL R10, R38.reuse, R14 ;  /* 0x0000000e260a7220 */ /* 0x040fe20000400000 */
[----:B------:R-:W-:Y:S01]  /*6b10*/  FMUL R15, R38, R15 ;  /* 0x0000000f260f7220 */ /* 0x000fe20000400000 */
[----:B------:R-:W-:Y:S01]  /*6b20*/  FFMA R8, R41, R43, R8 ;  /* 0x0000002b29087223 */ /* 0x000fe20000000008 */
[----:B------:R-:W-:Y:S01]  /*6b30*/  SHF.L.U32 R43, R59, 0x10, RZ ;  /* 0x000000103b2b7819 */ /* 0x000fe200000006ff */
[C---:B------:R-:W-:Y:S01]  /*6b40*/  FFMA R9, R41.reuse, R40, R9 ;  /* 0x0000002829097223 */ /* 0x040fe20000000009 */
[C---:B------:R-:W-:Y:S01]  /*6b50*/  SHF.L.U32 R40, R58.reuse, 0x10, RZ ;  /* 0x000000103a287819 */ /* 0x040fe200000006ff */
        /* <DEDUP_REMOVED lines=8> */
[----:B------:R-:W-:Y:S01]  /*6be0*/  FMUL R14, R38, R18 ;  /* 0x00000012260e7220 */ /* 0x000fe20000400000 */
[----:B------:R-:W-:Y:S01]  /*6bf0*/  FFMA R12, R41, R40, R12 ;  /* 0x00000028290c7223 */ /* 0x000fe2000000000c */
[----:B------:R-:W-:Y:S01]  /*6c00*/  LOP3.LUT R40, R59, 0xffff0000, RZ, 0xc0, !PT ;  /* 0xffff00003b287812 */ /* 0x000fe200078ec0ff */
[C---:B------:R-:W-:Y:S01]  /*6c10*/  FFMA R13, R41.reuse, R42, R13 ;  /* 0x0000002a290d7223 */ /* 0x040fe2000000000d */
[----:B------:R-:W-:Y:S01]  /*6c20*/  LOP3.LUT R42, R64, 0xffff0000, RZ, 0xc0, !PT ;  /* 0xffff0000402a7812 */ /* 0x000fe200078ec0ff */
[----:B------:R-:W-:Y:S01]  /*6c30*/  FMUL R19, R38, R19 ;  /* 0x0000001326137220 */ /* 0x000fe20000400000 */
[----:B------:R-:W-:Y:S01]  /*6c40*/  FFMA R14, R41, R43, R14 ;  /* 0x0000002b290e7223 */ /* 0x000fe2000000000e */
[----:B------:R-:W-:Y:S01]  /*6c50*/  SHF.L.U32 R43, R64, 0x10, RZ ;  /* 0x00000010402b7819 */ /* 0x000fe200000006ff */
[C---:B------:R-:W-:Y:S01]  /*6c60*/  FMUL R16, R38.reuse, R20 ;  /* 0x0000001426107220 */ /* 0x040fe20000400000 */
        /* <DEDUP_REMOVED lines=19> */
[----:B------:R1:W-:Y:S01]  /*6da0*/  STSM.16.M88.4 [R97+0x400], R52 ;  /* 0x0004003461007844 */ /* 0x0003e20000000200 */
[C---:B------:R-:W-:Y:S01]  /*6db0*/  FMUL R22, R38.reuse, R26 ;  /* 0x0000001a26167220 */ /* 0x040fe20000400000 */
[----:B------:R-:W-:Y:S01]  /*6dc0*/  FMUL R27, R38, R27 ;  /* 0x0000001b261b7220 */ /* 0x000fe20000400000 */
[----:B------:R-:W-:Y:S01]  /*6dd0*/  FFMA R20, R41, R43, R20 ;  /* 0x0000002b29147223 */ /* 0x000fe20000000014 */
[----:B------:R-:W-:Y:S01]  /*6de0*/  SHF.L.U32 R43, R73, 0x10, RZ ;  /* 0x00000010492b7819 */ /* 0x000fe200000006ff */
[C---:B------:R-:W-:Y:S01]  /*6df0*/  FFMA R21, R41.reuse, R40, R21 ;  /* 0x0000002829157223 */ /* 0x040fe20000000015 */
[C---:B------:R-:W-:Y:S02]  /*6e00*/  SHF.L.U32 R40, R72.reuse, 0x10, RZ ;  /* 0x0000001048287819 */ /* 0x040fe400000006ff */
[----:B------:R1:W-:Y:S01]  /*6e10*/  STSM.16.M88.4 [R96+0x400], R68 ;  /* 0x0004004460007844 */ /* 0x0003e20000000200 */
[----:B------:R-:W-:Y:S01]  /*6e20*/  FFMA R22, R41, R45, R22 ;  /* 0x0000002d29167223 */ /* 0x000fe20000000016 */
[----:B------:R-:W-:Y:S01]  /*6e30*/  SHF.L.U32 R45, R75, 0x10, RZ ;  /* 0x000000104b2d7819 */ /* 0x000fe200000006ff */
[C---:B------:R-:W-:Y:S01]  /*6e40*/  FFMA R27, R41.reuse, R42, R27 ;  /* 0x0000002a291b7223 */ /* 0x040fe2000000001b */
[----:B------:R-:W-:Y:S01]  /*6e50*/  LOP3.LUT R42, R72, 0xffff0000, RZ, 0xc0, !PT ;  /* 0xffff0000482a7812 */ /* 0x000fe200078ec0ff */
[C---:B------:R-:W-:Y:S01]  /*6e60*/  FMUL R24, R38.reuse, R28 ;  /* 0x0000001c26187220 */ /* 0x040fe20000400000 */
[C---:B------:R-:W-:Y:S01]  /*6e70*/  FMUL R25, R38.reuse, R29 ;  /* 0x0000001d26197220 */ /* 0x040fe20000400000 */
[C---:B------:R-:W-:Y:S01]  /*6e80*/  FMUL R26, R38.reuse, R30 ;  /* 0x0000001e261a7220 */ /* 0x040fe20000400000 */
[----:B------:R-:W-:Y:S01]  /*6e90*/  FMUL R31, R38, R31 ;  /* 0x0000001f261f7220 */ /* 0x000fe20000400000 */
[----:B------:R-:W-:Y:S01]  /*6ea0*/  FFMA R24, R41, R40, R24 ;  /* 0x0000002829187223 */ /* 0x000fe20000000018 */
[----:B------:R-:W-:Y:S01]  /*6eb0*/  LOP3.LUT R40, R73, 0xffff0000, RZ, 0xc0, !PT ;  /* 0xffff000049287812 */ /* 0x000fe200078ec0ff */
[C---:B------:R-:W-:Y:S01]  /*6ec0*/  FFMA R25, R41.reuse, R42, R25 ;  /* 0x0000002a29197223 */ /* 0x040fe20000000019 */
[C---:B------:R-:W-:Y:S01]  /*6ed0*/  FFMA R26, R41.reuse, R43, R26 ;  /* 0x0000002b291a7223 */ /* 0x040fe2000000001a */
[----:B------:R-:W-:Y:S01]  /*6ee0*/  SHF.L.U32 R43, R74, 0x10, RZ ;  /* 0x000000104a2b7819 */ /* 0x000fe200000006ff */
[----:B------:R-:W-:Y:S01]  /*6ef0*/  FMUL R28, R38, R32 ;  /* 0x00000020261c7220 */ /* 0x000fe20000400000 */
[----:B------:R-:W-:Y:S01]  /*6f00*/  LOP3.LUT R42, R74, 0xffff0000, RZ, 0xc0, !PT ;  /* 0xffff00004a2a7812 */ /* 0x000fe200078ec0ff */
[----:B------:R-:W-:Y:S01]  /*6f10*/  FFMA R31, R41, R40, R31 ;  /* 0x00000028291f7223 */ /* 0x000fe2000000001f */
[C---:B------:R-:W-:Y:S01]  /*6f20*/  FMUL R29, R38.reuse, R33 ;  /* 0x00000021261d7220 */ /* 0x040fe20000400000 */
[C---:B------:R-:W-:Y:S01]  /*6f30*/  FMUL R30, R38.reuse, R34 ;  /* 0x00000022261e7220 */ /* 0x040fe20000400000 */
[----:B------:R-:W-:Y:S01]  /*6f40*/  LOP3.LUT R40, R75, 0xffff0000, RZ, 0xc0, !PT ;  /* 0xffff00004b287812 */ /* 0x000fe200078ec0ff */
[----:B------:R-:W-:Y:S01]  /*6f50*/  FMUL R35, R38, R35 ;  /* 0x0000002326237220 */ /* 0x000fe20000400000 */
[C---:B------:R-:W-:Y:S01]  /*6f60*/  FFMA R28, R41.reuse, R43, R28 ;  /* 0x0000002b291c7223 */ /* 0x040fe2000000001c */
[C---:B------:R-:W-:Y:S01]  /*6f70*/  FFMA R29, R41.reuse, R42, R29 ;  /* 0x0000002a291d7223 */ /* 0x040fe2000000001d */
[C---:B------:R-:W-:Y:S01]  /*6f80*/  FFMA R30, R41.reuse, R45, R30 ;  /* 0x0000002d291e7223 */ /* 0x040fe2000000001e */
[----:B------:R-:W-:Y:S01]  /*6f90*/  FFMA R35, R41, R40, R35 ;  /* 0x0000002829237223 */ /* 0x000fe20000000023 */
[----:B------:R-:W-:Y:S02]  /*6fa0*/  F2FP.BF16.F32.PACK_AB R106, R21, R20 ;  /* 0x00000014156a723e */ /* 0x000fe400000010ff */
[----:B------:R-:W-:Y:S02]  /*6fb0*/  F2FP.BF16.F32.PACK_AB R107, R27, R22 ;  /* 0x000000161b6b723e */ /* 0x000fe400000010ff */
[----:B------:R-:W-:Y:S02]  /*6fc0*/  F2FP.BF16.F32.PACK_AB R108, R25, R24 ;  /* 0x00000018196c723e */ /* 0x000fe400000010ff */
[----:B------:R-:W-:Y:S01]  /*6fd0*/  F2FP.BF16.F32.PACK_AB R109, R31, R26 ;  /* 0x0000001a1f6d723e */ /* 0x000fe200000010ff */
[----:B------:R1:W-:Y:S01]  /*6fe0*/  STSM.16.M88.4 [R99], R104 ;  /* 0x0000006863007844 */ /* 0x0003e20000000200 */
[----:B------:R-:W-:Y:S02]  /*6ff0*/  F2FP.BF16.F32.PACK_AB R110, R29, R28 ;  /* 0x0000001c1d6e723e */ /* 0x000fe400000010ff */
[----:B------:R-:W-:Y:S05]  /*7000*/  F2FP.BF16.F32.PACK_AB R111, R35, R30 ;  /* 0x0000001e236f723e */ /* 0x000fea00000010ff */
[----:B------:R1:W-:Y:S01]  /*7010*/  STSM.16.M88.4 [R100], R108 ;  /* 0x0000006c64007844 */ /* 0x0003e20000000200 */
[----:B------:R-:W-:Y:S01]  /*7020*/  @!PT LDS RZ, [RZ] ;  /* 0x00000000fffff984 */ /* 0x000fe20000000800 */
[----:B------:R-:W-:Y:S01]  /*7030*/  @!PT LDS RZ, [RZ] ;  /* 0x00000000fffff984 */ /* 0x000fe20000000800 */
[----:B------:R-:W-:Y:S01]  /*7040*/  @!PT LDS RZ, [RZ] ;  /* 0x00000000fffff984 */ /* 0x000fe20000000800 */
[----:B------:R-:W-:Y:S01]  /*7050*/  @!PT LDS RZ, [RZ] ;  /* 0x00000000fffff984 */ /* 0x000fe20000000800 */
[----:B------:R2:W-:Y:S07]  /*7060*/  MEMBAR.ALL.CTA ;  /* 0x0000000000007992 */ /* 0x0005ee0000008000 */
[----:B--2---:R-:W2:Y:S02]  /*7070*/  FENCE.VIEW.ASYNC.S ;  /* 0x00000000000073c6 */ /* 0x004ea40000000000 */
[----:B--2---:R-:W-:Y:S06]  /*7080*/  BAR.SYNC.DEFER_BLOCKING 0x1, 0x80 ;  /* 0x0042000000007b1d */ /* 0x004fec0000010000 */
[----:B------:R-:W-:Y:S05]  /*7090*/  @P0 BRA `(.L_x_112) ;  /* 0x0000000000280947 */ /* 0x000fea0003800000 */
[----:B------:R-:W2:Y:S01]  /*70a0*/  LDCU.64 UR6, c[0x0][0x348] ;  /* 0x00006900ff0677ac */ /* 0x000ea20008000a00 */
[----:B------:R-:W-:Y:S01]  /*70b0*/  UIADD3 UR4, UPT, UPT, UR44, 0x400, URZ ;  /* 0x000004002c047890 */ /* 0x000fe2000fffe0ff */
[----:B------:R-:W-:Y:S05]  /*70c0*/  UMOV UR51, UR36 ;  /* 0x0000002400337c82 */ /* 0x000fea0008000000 */
[----:B------:R-:W-:Y:S04]  /*70d0*/  MOV R86, UR4 ;  /* 0x0000000400567c02 */ /* 0x000fe80008000f00 */
[----:B------:R-:W-:Y:S01]  /*70e0*/  R2UR UR48, R86 ;  /* 0x00000000563072ca */ /* 0x000fe200000e0000 */
[----:B--2---:R-:W-:Y:S04]  /*70f0*/  UIADD3 UR4, UP0, UPT, UR6, 0x680, URZ ;  /* 0x0000068006047890 */ /* 0x004fe8000ff1e0ff */
[----:B------:R-:W-:Y:S09]  /*7100*/  UIADD3.X UR5, UPT, UPT, URZ, UR7, URZ, UP0, !UPT ;  /* 0x00000007ff057290 */ /* 0x000ff200087fe4ff */
[----:B------:R2:W-:Y:S01]  /*7110*/  UTMASTG.3D [UR48], [UR4] ;  /* 0x00000030040073b5 */ /* 0x0005e20008010000 */
[----:B------:R0:W-:Y:S01]  /*7120*/  UTMACMDFLUSH ;  /* 0x00000000000079b7 */ /* 0x0001e20000000000 */
[----:B--2---:R-:W-:Y:S04]  /*7130*/  DEPBAR.LE SB0, 0x1 ;  /* 0x000080400000791a */ /* 0x004fe80000000000 */
.L_x_112:
[----:B------:R-:W-:Y:S05]  /*7140*/  BSYNC.RECONVERGENT B0 ;  /* 0x0000000000007941 */ /* 0x000fea0003800200 */
.L_x_111:
[----:B------:R-:W-:Y:S01]  /*7150*/  BAR.SYNC.DEFER_BLOCKING 0x1, 0x80 ;  /* 0x0042000000007b1d */ /* 0x000fe20000010000 */
[----:B------:R-:W-:Y:S01]  /*7160*/  ISETP.NE.AND P1, PT, R95, RZ, PT ;  /* 0x000000ff5f00720c */ /* 0x000fe20003f25270 */
[----:B------:R-:W-:Y:S01]  /*7170*/  UISETP.NE.AND UP0, UPT, UR47, URZ, UPT ;  /* 0x000000ff2f00728c */ /* 0x000fe2000bf05270 */
[----:B------:R-:W-:Y:S11]  /*7180*/  LEA R3, R46, UR44, 0x3 ;  /* 0x0000002c2e037c11 */ /* 0x000ff6000f8e18ff */
[----:B------:R-:W-:Y:S01]  /*7190*/  @P1 SHF.L.U32 R4, R91, 0x1f, RZ ;  /* 0x0000001f5b041819 */ /* 0x000fe200000006ff */
[----:B------:R-:W-:Y:S06]  /*71a0*/  BRA.U !UP0, `(.L_x_113) ;  /* 0x0000000108247547 */ /* 0x000fec000b800000 */
[----:B------:R-:W2:Y:S01]  /*71b0*/  S2R R0, SR_CgaCtaId ;  /* 0x0000000000007919 */ /* 0x000ea20000008800 */
[----:B------:R-:W-:Y:S01]  /*71c0*/  IMAD.U32 R2, RZ, RZ, UR46 ;  /* 0x0000002eff027e24 */ /* 0x000fe2000f8e00ff */
[----:B------:R-:W-:Y:S04]  /*71d0*/  UIADD3 UR4, UPT, UPT, UR46, 0x1, URZ ;  /* 0x000000012e047890 */ /* 0x000fe8000fffe0ff */
[----:B------:R-:W-:Y:S01]  /*71e0*/  @P1 LEA R2, R2, UR44, 0x3 ;  /* 0x0000002c02021c11 */ /* 0x000fe2000f8e18ff */
[----:B------:R-:W-:Y:S04]  /*71f0*/  UISETP.NE.AND UP0, UPT, UR4, 0x4, UPT ;  /* 0x000000040400788c */ /* 0x000fe8000bf05270 */
[----:B------:R-:W-:Y:S01]  /*7200*/  @P1 VIADD R5, R2, 0xb0 ;  /* 0x000000b002051836 */ /* 0x000fe20000000000 */
[----:B------:R-:W-:Y:S04]  /*7210*/  USEL UR46, UR4, URZ, UP0 ;  /* 0x000000ff042e7287 */ /* 0x000fe80008000000 */
[----:B--2---:R-:W-:Y:S04]  /*7220*/  @P1 PRMT R0, R0, 0x654, R5 ;  /* 0x0000065400001816 */ /* 0x004fe80000000005 */
[----:B------:R2:W-:Y:S04]  /*7230*/  @P1 SYNCS.ARRIVE.TRANS64.RED.A1T0 RZ, [R0+URZ], RZ ;  /* 0x000000ff00ff19a7 */ /* 0x0005e800081004ff */
.L_x_113:
[----:B------:R-:W3:Y:S01]  /*7240*/  @P1 SYNCS.PHASECHK.TRANS64.TRYWAIT P0, [R3+URZ+0x90], R4 ;  /* 0x00009004030015a7 */ /* 0x000ee200080011ff */
[----:B------:R-:W-:Y:S01]  /*7250*/  BSSY B1, `(.L_x_114) ;  /* 0x0000017000017945 */ /* 0x000fe20003800000 */
[----:B---3--:R-:W-:Y:S03]  /*7260*/  @P1 SEL R60, RZ, 0x1, !P0 ;  /* 0x00000001ff3c1807 */ /* 0x008fe60004000000 */
[----:B------:R-:W-:Y:S05]  /*7270*/  @!P1 BRA `(.L_x_115) ;  /* 0x0000000000509947 */ /* 0x000fea0003800000 */
[----:B------:R-:W-:Y:S01]  /*7280*/  ISETP.NE.AND P1, PT, R61, RZ, PT ;  /* 0x000000ff3d00720c */ /* 0x000fe20003f25270 */
[----:B------:R-:W-:Y:S01]  /*7290*/  BSSY B0, `(.L_x_116) ;  /* 0x000000a000007945 */ /* 0x000fe20003800000 */
[----:B------:R-:W-:Y:S11]  /*72a0*/  ISETP.NE.AND P0, PT, R60, RZ, PT ;  /* 0x000000ff3c00720c */ /* 0x000ff60003f05270 */
[----:B------:R-:W-:Y:S04]  /*72b0*/  @P1 IMAD R4, R46, 0x2000, R47 ;  /* 0x000020002e041824 */ /* 0x000fe800078e022f */
[----:B------:R-:W-:Y:S04]  /*72c0*/  @P1 VIADD R7, R4, UR44 ;  /* 0x0000002c04071c36 */ /* 0x000fe80008000000 */
[----:B------:R-:W-:Y:S01]  /*72d0*/  @P1 IMAD.IADD R2, R92, 0x1, R7 ;  /* 0x000000015c021824 */ /* 0x000fe200078e0207 */
[----:B------:R-:W-:Y:S01]  /*72e0*/  @P1 IADD3 R5, PT, PT, R62, R7, RZ ;  /* 0x000000073e051210 */ /* 0x000fe20007ffe0ff */
[----:B------:R-:W-:Y:S06]  /*72f0*/  @P0 BRA `(.L_x_117) ;  /* 0x00000000000c0947 */ /* 0x000fec0003800000 */
[----:B--2---:R-:W-:Y:S04]  /*7300*/  SHF.L.U32 R0, R91, 0x1f, RZ ;  /* 0x0000001f5b007819 */ /* 0x004fe800000006ff */
[----:B------:R-:W2:Y:S02]  /*7310*/  SYNCS.PHASECHK.TRANS64.TRYWAIT P0, [R3+URZ+0x90], R0 ;  /* 0x00009000030075a7 */ /* 0x000ea400080011ff */
[----:B--2---:R-:W-:Y:S05]  /*7320*/  @!P0 BRA `(.L_x_118) ;  /* 0x0000003400048947 */ /* 0x004fea0003800000 */
.L_x_117:
[----:B------:R-:W-:Y:S05]  /*7330*/  BSYNC B0 ;  /* 0x0000000000007941 */ /* 0x000fea0003800000 */
.L_x_116:
[----:B------:R-:W-:Y:S02]  /*7340*/  ISETP.NE.AND P0, PT, R61, RZ, PT ;  /* 0x000000ff3d00720c */ /* 0x000fe40003f05270 */
[----:B------:R-:W-:Y:S11]  /*7350*/  IADD3 R46, PT, PT, R46, 0x1, RZ ;  /* 0x000000012e2e7810 */ /* 0x000ff60007ffe0ff */
[----:B--2---:R-:W-:Y:S01]  /*7360*/  @P0 IMAD.IADD R0, R92, 0x1, R5 ;  /* 0x000000015c000824 */ /* 0x004fe200078e0205 */
[----:B------:R-:W-:Y:S05]  /*7370*/  @P0 WARPSYNC.ALL ;  /* 0x0000000000000948 */ /* 0x000fea0003800000 */
[----:B------:R3:W4:Y:S04]  /*7380*/  @P0 LDSM.16.M88.4 R48, [R4+UR44+0x400] ;  /* 0x0004002c0430083b */ /* 0x0007280008000200 */
[----:B------:R3:W2:Y:S04]  /*7390*/  @P0 LDSM.16.M88.4 R56, [R2+0x400] ;  /* 0x000400000238083b */ /* 0x0006a80000000200 */
[----:B------:R3:W1:Y:S04]  /*73a0*/  @P0 LDSM.16.M88.4 R64, [R5+0x400] ;  /* 0x000400000540083b */ /* 0x0006680000000200 */
[----:B------:R3:W1:Y:S02]  /*73b0*/  @P0 LDSM.16.M88.4 R72, [R0+0x400] ;  /* 0x000400000048083b */ /* 0x0006640000000200 */
.L_x_115:
[----:B------:R-:W-:Y:S05]  /*73c0*/  BSYNC B1 ;  /* 0x0000000000017941 */ /* 0x000fea0003800000 */
.L_x_114:
[----:B------:R-:W-:Y:S05]  /*73d0*/  VIADD R3, R39, 0x40 ;  /* 0x0000004027037836 */ /* 0x000fea0000000000 */
[----:B------:R-:W-:Y:S04]  /*73e0*/  SHF.R.U32.HI R3, RZ, 0x15, R3 ;  /* 0x00000015ff037819 */ /* 0x000fe80000011603 */
[----:B------:R-:W-:Y:S11]  /*73f0*/  LOP3.LUT P0, RZ, R3, 0x3, R82, 0x48, !PT ;  /* 0x0000000303ff7812 */ /* 0x000ff60007804852 */
[----:B------:R-:W-:Y:S02]  /*7400*/  @!UPT UIADD3 URZ, UPT, UPT, URZ, URZ, URZ ;  /* 0x000000fffffff290 */ /* 0x000fe4000fffe0ff */
[----:B------:R-:W-:Y:S05]  /*7410*/  @!P0 BRA `(.L_x_119) ;  /* 0x0000000000408947 */ /* 0x000fea0003800000 */
[----:B------:R-:W5:Y:S01]  /*7420*/  LDCU.64 UR8, c[0x4][0x70] ;  /* 0x01000e00ff0877ac */ /* 0x000f620008000a00 */
[----:B------:R-:W-:Y:S01]  /*7430*/  MOV R3, 0x0 ;  /* 0x0000000000037802 */ /* 0x000fe20000000f00 */
[----:B------:R-:W-:Y:S02]  /*7440*/  HFMA2 R12, -RZ, RZ, 0, 5.9604644775390625e-08 ;  /* 0x00000001ff0c7431 */ /* 0x000fe400000001ff */
[----:B------:R-:W-:Y:S02]  /*7450*/  IMAD.MOV.U32 R8, RZ, RZ, 0x192 ;  /* 0x00000192ff087424 */ /* 0x000fe400078e00ff */
[----:B------:R-:W-:Y:S01]  /*7460*/  IMAD.MOV.U32 R13, RZ, RZ, RZ ;  /* 0x000000ffff0d7224 */ /* 0x000fe200078e00ff */
[----:B------:R-:W2:Y:S01]  /*7470*/  LDCU.64 UR6, c[0x4][0x78] ;  /* 0x01000f00ff0677ac */ /* 0x000ea20008000a00 */
[----:B---3--:R-:W3:Y:S01]  /*7480*/  LDC.64 R2, c[0x4][R3] ;  /* 0x0100000003027b82 */ /* 0x008ee20000000a00 */
[----:B------:R-:W4:Y:S01]  /*7490*/  LDCU.64 UR4, c[0x4][0x10] ;  /* 0x01000200ff0477ac */ /* 0x000f220008000a00 */
[----:B-----5:R-:W-:Y:S01]  /*74a0*/  MOV R5, UR9 ;  /* 0x0000000900057c02 */ /* 0x020fe20008000f00 */
[----:B------:R-:W-:Y:S01]  /*74b0*/  IMAD.U32 R4, RZ, RZ, UR8 ;  /* 0x00000008ff047e24 */ /* 0x000fe2000f8e00ff */
[----:B--2---:R-:W-:Y:S01]  /*74c0*/  MOV R7, UR7 ;  /* 0x0000000700077c02 */ /* 0x004fe20008000f00 */
[----:B------:R-:W-:Y:S01]  /*74d0*/  IMAD.U32 R6, RZ, RZ, UR6 ;  /* 0x00000006ff067e24 */ /* 0x000fe2000f8e00ff */
[----:B----4-:R-:W-:Y:S01]  /*74e0*/  MOV R11, UR5 ;  /* 0x00000005000b7c02 */ /* 0x010fe20008000f00 */
[----:B------:R-:W-:Y:S02]  /*74f0*/  IMAD.U32 R10, RZ, RZ, UR4 ;  /* 0x00000004ff0a7e24 */ /* 0x000fe4000f8e00ff */
[----:B------:R-:W-:Y:S07]  /*7500*/  LEPC R20, `(.L_x_119) ;  /* 0x000000001014794e */ /* 0x000fee0000000000 */
[----:B-1-3--:R-:W-:Y:S05]  /*7510*/  CALL.ABS.NOINC R2 ;  /* 0x0000000002007343 */ /* 0x00afea0003c00000 */
.L_x_119:
[C---:B----4-:R-:W-:Y:S01]  /*7520*/  SHF.L.U32 R40, R48.reuse, 0x10, RZ ;  /* 0x0000001030287819 */ /* 0x050fe200000006ff */
[----:B------:R-:W-:Y:S05]  /*7530*/  WARPSYNC.ALL ;  /* 0x0000000000007948 */ /* 0x000fea0003800000 */
[----:B------:R-:W-:Y:S01]  /*7540*/  R2UR UR4, R39 ;  /* 0x00000000270472ca */ /* 0x000fe200000e0000 */
[----:B------:R-:W4:Y:S01]  /*7550*/  S2R R101, SR_CgaCtaId ;  /* 0x0000000000657919 */ /* 0x000f220000008800 */
[----:B------:R-:W-:Y:S01]  /*7560*/  LOP3.LUT R43, R48, 0xffff0000, RZ, 0xc0, !PT ;  /* 0xffff0000302b7812 */ /* 0x000fe200078ec0ff */
[----:B------:R-:W-:Y:S01]  /*7570*/  BSSY.RECONVERGENT B0, `(.L_x_120) ;  /* 0x000008e000007945 */ /* 0x000fe20003800200 */
[----:B------:R-:W-:Y:S02]  /*7580*/  LOP3.LUT R42, R49, 0xffff0000, RZ, 0xc0, !PT ;  /* 0xffff0000312a7812 */ /* 0x000fe400078ec0ff */
[----:B------:R-:W-:Y:S02]  /*7590*/  LOP3.LUT R44, R50, 0xffff0000, RZ, 0xc0, !PT ;  /* 0xffff0000322c7812 */ /* 0x000fe400078ec0ff */
[----:B--2---:R-:W-:Y:S02]  /*75a0*/  SHF.L.U32 R45, R59, 0x10, RZ ;  /* 0x000000103b2d7819 */ /* 0x004fe400000006ff */
[----:B------:R-:W-:Y:S02]  /*75b0*/  ISETP.NE.AND P6, PT, R95, RZ, PT ;  /* 0x000000ff5f00720c */ /* 0x000fe40003fc5270 */
[----:B------:R-:W-:Y:S01]  /*75c0*/  ISETP.NE.AND P0, PT, R94, RZ, PT ;  /* 0x000000ff5e00720c */ /* 0x000fe20003f05270 */
[----:B---3--:R-:W2:Y:S01]  /*75d0*/  LDTM.16dp256bit.x8 R4, tmem[UR4+0x40] ;  /* 0x00004004000479ee */ /* 0x008ea200081a0000 */
[----:B------:R-:W-:Y:S09]  /*75e0*/  MOV R63, UR46 ;  /* 0x0000002e003f7c02 */ /* 0x000ff20008000f00 */
[----:B------:R-:W-:Y:S02]  /*75f0*/  @P6 LEA R63, R63, UR44, 0x3 ;  /* 0x0000002c3f3f6c11 */ /* 0x000fe4000f8e18ff */
[----:B-1----:R-:W-:Y:S02]  /*7600*/  @P6 SHF.L.U32 R108, R91, 0x1f, RZ ;  /* 0x0000001f5b6c6819 */ /* 0x002fe400000006ff */
[----:B------:R-:W-:Y:S02]  /*7610*/  @P6 IADD3 R102, PT, PT, R63, 0xb0, RZ ;  /* 0x000000b03f666810 */ /* 0x000fe40007ffe0ff */
[----:B------:R-:W-:Y:S02]  /*7620*/  LEA R63, R46, UR44, 0x3 ;  /* 0x0000002c2e3f7c11 */ /* 0x000fe4000f8e18ff */
[----:B----4-:R-:W-:Y:S01]  /*7630*/  @P6 PRMT R102, R101, 0x654, R102 ;  /* 0x0000065465666816 */ /* 0x010fe20000000066 */
[C---:B--2---:R-:W-:Y:S01]  /*7640*/  FMUL R0, R38.reuse, R4 ;  /* 0x0000000426007220 */ /* 0x044fe20000400000 */
[C---:B------:R-:W-:Y:S01]  /*7650*/  FMUL R2, R38.reuse, R5 ;  /* 0x0000000526027220 */ /* 0x040fe20000400000 */
[C---:B------:R-:W-:Y:S01]  /*7660*/  FMUL R3, R38.reuse, R6 ;  /* 0x0000000626037220 */ /* 0x040fe20000400000 */
[C---:B------:R-:W-:Y:S01]  /*7670*/  FMUL R7, R38.reuse, R7 ;  /* 0x0000000726077220 */ /* 0x040fe20000400000 */
[----:B------:R-:W-:Y:S01]  /*7680*/  FFMA R0, R41, R40, R0 ;  /* 0x0000002829007223 */ /* 0x000fe20000000000 */
[----:B------:R-:W-:Y:S01]  /*7690*/  SHF.L.U32 R40, R49, 0x10, RZ ;  /* 0x0000001031287819 */ /* 0x000fe200000006ff */
[----:B------:R-:W-:Y:S01]  /*76a0*/  FFMA R2, R41, R43, R2 ;  /* 0x0000002b29027223 */ /* 0x000fe20000000002 */
[----:B------:R-:W-:Y:S01]  /*76b0*/  SHF.L.U32 R43, R51, 0x10, RZ ;  /* 0x00000010332b7819 */ /* 0x000fe200000006ff */
[C---:B------:R-:W-:Y:S01]  /*76c0*/  FMUL R4, R38.reuse, R8 ;  /* 0x0000000826047220 */ /* 0x040fe20000400000 */
[----:B------:R-:W-:Y:S01]  /*76d0*/  FMUL R5, R38, R9 ;  /* 0x0000000926057220 */ /* 0x000fe20000400000 */
[C---:B------:R-:W-:Y:S01]  /*76e0*/  FFMA R3, R41.reuse, R40, R3 ;  /* 0x0000002829037223 */ /* 0x040fe20000000003 */
[----:B------:R-:W-:Y:S01]  /*76f0*/  SHF.L.U32 R40, R50, 0x10, RZ ;  /* 0x0000001032287819 */ /* 0x000fe200000006ff */
[----:B------:R-:W-:Y:S01]  /*7700*/  FFMA R7, R41, R42, R7 ;  /* 0x0000002a29077223 */ /* 0x000fe20000000007 */
[----:B------:R-:W-:Y:S01]  /*7710*/  LOP3.LUT R42, R51, 0xffff0000, RZ, 0xc0, !PT ;  /* 0xffff0000332a7812 */ /* 0x000fe200078ec0ff */
[----:B------:R-:W-:Y:S01]  /*7720*/  FMUL R6, R38, R10 ;  /* 0x0000000a26067220 */ /* 0x000fe20000400000 */
[----:B------:R-:W-:Y:S01]  /*7730*/  F2FP.BF16.F32.PACK_AB R52, R2, R0 ;  /* 0x000000000234723e */ /* 0x000fe200000010ff */
        /* <DEDUP_REMOVED lines=18> */
[C---:B------:R-:W-:Y:S01]  /*7860*/  LOP3.LUT R42, R58.reuse, 0xffff0000, RZ, 0xc0, !PT ;  /* 0xffff00003a2a7812 */ /* 0x040fe200078ec0ff */
[----:B------:R-:W-:Y:S01]  /*7870*/  FFMA R10, R41, R43, R10 ;  /* 0x0000002b290a7223 */ /* 0x000fe2000000000a */
[----:B------:R-:W-:Y:S01]  /*7880*/  SHF.L.U32 R43, R58, 0x10, RZ ;  /* 0x000000103a2b7819 */ /* 0x000fe200000006ff */
[C---:B------:R-:W-:Y:S01]  /*7890*/  FMUL R15, R38.reuse, R15 ;  /* 0x0000000f260f7220 */ /* 0x040fe20000400000 */
[----:B------:R-:W-:Y:S01]  /*78a0*/  F2FP.BF16.F32.PACK_AB R68, R9, R8 ;  /* 0x000000080944723e */ /* 0x000fe200000010ff */
[C---:B------:R-:W-:Y:S01]  /*78b0*/  FMUL R12, R38.reuse, R16 ;  /* 0x00000010260c7220 */ /* 0x040fe20000400000 */
[----:B------:R-:W-:Y:S01]  /*78c0*/  FMUL R13, R38, R17 ;  /* 0x00000011260d7220 */ /* 0x000fe20000400000 */
[----:B------:R-:W-:Y:S01]  /*78d0*/  FFMA R15, R41, R40, R15 ;  /* 0x00000028290f7223 */ /* 0x000fe2000000000f */
[----:B------:R-:W-:Y:S01]  /*78e0*/  LOP3.LUT R40, R59, 0xffff0000, RZ, 0xc0, !PT ;  /* 0xffff00003b287812 */ /* 0x000fe200078ec0ff */
[----:B------:R-:W-:Y:S01]  /*78f0*/  FFMA R12, R41, R43, R12 ;  /* 0x0000002b290c7223 */ /* 0x000fe2000000000c */
[----:B------:R-:W-:Y:S01]  /*7900*/  SHF.L.U32 R43, R64, 0x10, RZ ;  /* 0x00000010402b7819 */ /* 0x000fe200000006ff */
[----:B------:R-:W-:Y:S01]  /*7910*/  FMUL R14, R38, R18 ;  /* 0x00000012260e7220 */ /* 0x000fe20000400000 */
[----:B------:R-:W-:Y:S01]  /*7920*/  F2FP.BF16.F32.PACK_AB R69, R15, R10 ;  /* 0x0000000a0f45723e */ /* 0x000fe200000010ff */
[----:B------:R-:W-:Y:S01]  /*7930*/  FFMA R13, R41, R42, R13 ;  /* 0x0000002a290d7223 */ /* 0x000fe2000000000d */
[----:B------:R-:W-:Y:S01]  /*7940*/  LOP3.LUT R42, R64, 0xffff0000, RZ, 0xc0, !PT ;  /* 0xffff0000402a7812 */ /* 0x000fe200078ec0ff */
[C---:B------:R-:W-:Y:S01]  /*7950*/  FMUL R19, R38.reuse, R19 ;  /* 0x0000001326137220 */ /* 0x040fe20000400000 */
[C---:B------:R-:W-:Y:S01]  /*7960*/  FMUL R16, R38.reuse, R20 ;  /* 0x0000001426107220 */ /* 0x040fe20000400000 */
[C---:B------:R-:W-:Y:S01]  /*7970*/  FMUL R17, R38.reuse, R21 ;  /* 0x0000001526117220 */ /* 0x040fe20000400000 */
[----:B------:R-:W-:Y:S01]  /*7980*/  F2FP.BF16.F32.PACK_AB R70, R13, R12 ;  /* 0x0000000c0d46723e */ /* 0x000fe200000010ff */
[----:B------:R-:W-:Y:S01]  /*7990*/  FFMA R14, R41, R45, R14 ;  /* 0x0000002d290e7223 */ /* 0x000fe2000000000e */
[----:B------:R-:W-:Y:S01]  /*79a0*/  SHF.L.U32 R45, R65, 0x10, RZ ;  /* 0x00000010412d7819 */ /* 0x000fe200000006ff */
[----:B------:R1:W-:Y:S01]  /*79b0*/  STSM.16.M88.4 [R97+0x2400], R52 ;  /* 0x0024003461007844 */ /* 0x0003e20000000200 */
[----:B------:R-:W-:Y:S01]  /*79c0*/  FFMA R19, R41, R40, R19 ;  /* 0x0000002829137223 */ /* 0x000fe20000000013 */
[----:B------:R-:W-:Y:S01]  /*79d0*/  LOP3.LUT R40, R65, 0xffff0000, RZ, 0xc0, !PT ;  /* 0xffff000041287812 */ /* 0x000fe200078ec0ff */
[----:B------:R-:W-:Y:S01]  /*79e0*/  FFMA R16, R41, R43, R16 ;  /* 0x0000002b29107223 */ /* 0x000fe20000000010 */
[----:B------:R-:W-:Y:S01]  /*79f0*/  SHF.L.U32 R43, R67, 0x10, RZ ;  /* 0x00000010432b7819 */ /* 0x000fe200000006ff */
[----:B------:R-:W-:Y:S01]  /*7a00*/  FMUL R18, R38, R22 ;  /* 0x0000001626127220 */ /* 0x000fe20000400000 */
[----:B------:R-:W-:Y:S01]  /*7a10*/  F2FP.BF16.F32.PACK_AB R71, R19, R14 ;  /* 0x0000000e1347723e */ /* 0x000fe200000010ff */
[C---:B------:R-:W-:Y:S01]  /*7a20*/  FFMA R17, R41.reuse, R42, R17 ;  /* 0x0000002a29117223 */ /* 0x040fe20000000011 */
[----:B------:R-:W-:Y:S01]  /*7a30*/  SHF.L.U32 R42, R66, 0x10, RZ ;  /* 0x00000010422a7819 */ /* 0x000fe200000006ff */
[C---:B------:R-:W-:Y:S01]  /*7a40*/  FMUL R23, R38.reuse, R23 ;  /* 0x0000001726177220 */ /* 0x040fe20000400000 */
[----:B------:R-:W-:Y:S01]  /*7a50*/  FMUL R20, R38, R24 ;  /* 0x0000001826147220 */ /* 0x000fe20000400000 */
[----:B------:R-:W-:Y:S01]  /*7a60*/  FFMA R18, R41, R45, R18 ;  /* 0x0000002d29127223 */ /* 0x000fe20000000012 */
[----:B------:R-:W-:Y:S01]  /*7a70*/  SHF.L.U32 R45, R75, 0x10, RZ ;  /* 0x000000104b2d7819 */ /* 0x000fe200000006ff */
[C---:B------:R-:W-:Y:S01]  /*7a80*/  FFMA R23, R41.reuse, R40, R23 ;  /* 0x0000002829177223 */ /* 0x040fe20000000017 */
[----:B------:R-:W-:Y:S01]  /*7a90*/  LOP3.LUT R40, R66, 0xffff0000, RZ, 0xc0, !PT ;  /* 0xffff000042287812 */ /* 0x000fe200078ec0ff */
[----:B------:R-:W-:Y:S01]  /*7aa0*/  FFMA R20, R41, R42, R20 ;  /* 0x0000002a29147223 */ /* 0x000fe20000000014 */
[----:B------:R-:W-:Y:S01]  /*7ab0*/  LOP3.LUT R42, R67, 0xffff0000, RZ, 0xc0, !PT ;  /* 0xffff0000432a7812 */ /* 0x000fe200078ec0ff */
[C---:B------:R-:W-:Y:S01]  /*7ac0*/  FMUL R21, R38.reuse, R25 ;  /* 0x0000001926157220 */ /* 0x040fe20000400000 */
[C---:B------:R-:W-:Y:S01]  /*7ad0*/  FMUL R22, R38.reuse, R26 ;  /* 0x0000001a26167220 */ /* 0x040fe20000400000 */
[C---:B------:R-:W-:Y:S01]  /*7ae0*/  FMUL R27, R38.reuse, R27 ;  /* 0x0000001b261b7220 */ /* 0x040fe20000400000 */
[----:B------:R-:W-:Y:S01]  /*7af0*/  FMUL R24, R38, R28 ;  /* 0x0000001c26187220 */ /* 0x000fe20000400000 */
[C---:B------:R-:W-:Y:S01]  /*7b00*/  FFMA R21, R41.reuse, R40, R21 ;  /* 0x0000002829157223 */ /* 0x040fe20000000015 */
[C---:B------:R-:W-:Y:S01]  /*7b10*/  SHF.L.U32 R40, R72.reuse, 0x10, RZ ;  /* 0x0000001048287819 */ /* 0x040fe200000006ff */
[----:B------:R-:W-:Y:S01]  /*7b20*/  FFMA R22, R41, R43, R22 ;  /* 0x0000002b29167223 */ /* 0x000fe20000000016 */
[----:B------:R-:W-:Y:S01]  /*7b30*/  SHF.L.U32 R43, R73, 0x10, RZ ;  /* 0x00000010492b7819 */ /* 0x000fe200000006ff */
[----:B------:R2:W-:Y:S01]  /*7b40*/  STSM.16.M88.4 [R96+0x2400], R68 ;  /* 0x0024004460007844 */ /* 0x0005e20000000200 */
[C---:B------:R-:W-:Y:S01]  /*7b50*/  FFMA R27, R41.reuse, R42, R27 ;  /* 0x0000002a291b7223 */ /* 0x040fe2000000001b */
[----:B------:R-:W-:Y:S01]  /*7b60*/  LOP3.LUT R42, R72, 0xffff0000, RZ, 0xc0, !PT ;  /* 0xffff0000482a7812 */ /* 0x000fe200078ec0ff */
[C---:B------:R-:W-:Y:S01]  /*7b70*/  FMUL R25, R38.reuse, R29 ;  /* 0x0000001d26197220 */ /* 0x040fe20000400000 */
[C---:B------:R-:W-:Y:S01]  /*7b80*/  FMUL R26, R38.reuse, R30 ;  /* 0x0000001e261a7220 */ /* 0x040fe20000400000 */
[----:B------:R-:W-:Y:S01]  /*7b90*/  FFMA R24, R41, R40, R24 ;  /* 0x0000002829187223 */ /* 0x000fe20000000018 */
[----:B------:R-:W-:Y:S01]  /*7ba0*/  LOP3.LUT R40, R73, 0xffff0000, RZ, 0xc0, !PT ;  /* 0xffff000049287812 */ /* 0x000fe200078ec0ff */
[C---:B------:R-:W-:Y:S01]  /*7bb0*/  FFMA R25, R41.reuse, R42, R25 ;  /* 0x0000002a29197223 */ /* 0x040fe20000000019 */
[C---:B------:R-:W-:Y:S01]  /*7bc0*/  FFMA R26, R41.reuse, R43, R26 ;  /* 0x0000002b291a7223 */ /* 0x040fe2000000001a */
[----:B------:R-:W-:Y:S01]  /*7bd0*/  FMUL R31, R38, R31 ;  /* 0x0000001f261f7220 */ /* 0x000fe20000400000 */
[----:B------:R-:W-:Y:S01]  /*7be0*/  SHF.L.U32 R43, R74, 0x10, RZ ;  /* 0x000000104a2b7819 */ /* 0x000fe200000006ff */
[----:B------:R-:W-:Y:S01]  /*7bf0*/  FMUL R28, R38, R32 ;  /* 0x00000020261c7220 */ /* 0x000fe20000400000 */
[----:B------:R-:W-:Y:S01]  /*7c00*/  LOP3.LUT R42, R74, 0xffff0000, RZ, 0xc0, !PT ;  /* 0xffff00004a2a7812 */ /* 0x000fe200078ec0ff */
[C---:B------:R-:W-:Y:S01]  /*7c10*/  FMUL R29, R38.reuse, R33 ;  /* 0x00000021261d7220 */ /* 0x040fe20000400000 */
[C---:B------:R-:W-:Y:S01]  /*7c20*/  FMUL R30, R38.reuse, R34 ;  /* 0x00000022261e7220 */ /* 0x040fe20000400000 */
[C---:B------:R-:W-:Y:S01]  /*7c30*/  FFMA R31, R41.reuse, R40, R31 ;  /* 0x00000028291f7223 */ /* 0x040fe2000000001f */
[----:B------:R-:W-:Y:S01]  /*7c40*/  FMUL R35, R38, R35 ;  /* 0x0000002326237220 */ /* 0x000fe20000400000 */
[C---:B------:R-:W-:Y:S01]  /*7c50*/  FFMA R28, R41.reuse, R43, R28 ;  /* 0x0000002b291c7223 */ /* 0x040fe2000000001c */
[C---:B------:R-:W-:Y:S01]  /*7c60*/  FFMA R29, R41.reuse, R42, R29 ;  /* 0x0000002a291d7223 */ /* 0x040fe2000000001d */
[C---:B------:R-:W-:Y:S01]  /*7c70*/  FFMA R30, R41.reuse, R45, R30 ;  /* 0x0000002d291e7223 */ /* 0x040fe2000000001e */
[----:B------:R-:W-:Y:S01]  /*7c80*/  FFMA R35, R41, R44, R35 ;  /* 0x0000002c29237223 */ /* 0x000fe20000000023 */
[----:B-1----:R-:W-:Y:S02]  /*7c90*/  F2FP.BF16.F32.PACK_AB R52, R17, R16 ;  /* 0x000000101134723e */ /* 0x002fe400000010ff */
[----:B------:R-:W-:Y:S02]  /*7ca0*/  F2FP.BF16.F32.PACK_AB R53, R23, R18 ;  /* 0x000000121735723e */ /* 0x000fe400000010ff */
[----:B------:R-:W-:Y:S02]  /*7cb0*/  F2FP.BF16.F32.PACK_AB R54, R21, R20 ;  /* 0x000000141536723e */ /* 0x000fe400000010ff */
[----:B------:R-:W-:Y:S02]  /*7cc0*/  F2FP.BF16.F32.PACK_AB R55, R27, R22 ;  /* 0x000000161b37723e */ /* 0x000fe400000010ff */
[----:B------:R-:W-:Y:S02]  /*7cd0*/  F2FP.BF16.F32.PACK_AB R104, R25, R24 ;  /* 0x000000181968723e */ /* 0x000fe400000010ff */
[----:B------:R-:W-:Y:S01]  /*7ce0*/  F2FP.BF16.F32.PACK_AB R105, R31, R26 ;  /* 0x0000001a1f69723e */ /* 0x000fe200000010ff */
[----:B------:R2:W-:Y:S01]  /*7cf0*/  STSM.16.M88.4 [R99+0x2000], R52 ;  /* 0x0020003463007844 */ /* 0x0005e20000000200 */
[----:B------:R-:W-:Y:S02]  /*7d00*/  F2FP.BF16.F32.PACK_AB R106, R29, R28 ;  /* 0x0000001c1d6a723e */ /* 0x000fe400000010ff */
[----:B------:R-:W-:Y:S05]  /*7d10*/  F2FP.BF16.F32.PACK_AB R107, R35, R30 ;  /* 0x0000001e236b723e */ /* 0x000fea00000010ff */
[----:B------:R2:W-:Y:S01]  /*7d20*/  STSM.16.M88.4 [R100+0x2000], R104 ;  /* 0x0020006864007844 */ /* 0x0005e20000000200 */
[----:B------:R-:W-:Y:S01]  /*7d30*/  @!PT LDS RZ, [RZ] ;  /* 0x00000000fffff984 */ /* 0x000fe20000000800 */
[----:B------:R-:W-:Y:S01]  /*7d40*/  @!PT LDS RZ, [RZ] ;  /* 0x00000000fffff984 */ /* 0x000fe20000000800 */
[----:B------:R-:W-:Y:S01]  /*7d50*/  @!PT LDS RZ, [RZ] ;  /* 0x00000000fffff984 */ /* 0x000fe20000000800 */
[----:B------:R-:W-:Y:S01]  /*7d60*/  @!PT LDS RZ, [RZ] ;  /* 0x00000000fffff984 */ /* 0x000fe20000000800 */
[----:B------:R1:W-:Y:S07]  /*7d70*/  MEMBAR.ALL.CTA ;  /* 0x0000000000007992 */ /* 0x0003ee0000008000 */
[----:B-1----:R-:W1:Y:S02]  /*7d80*/  FENCE.VIEW.ASYNC.S ;  /* 0x00000000000073c6 */ /* 0x002e640000000000 */
[----:B-1----:R-:W-:Y:S06]  /*7d90*/  BAR.SYNC.DEFER_BLOCKING 0x1, 0x80 ;  /* 0x0042000000007b1d */ /* 0x002fec0000010000 */
[----:B------:R-:W-:Y:S05]  /*7da0*/  @P0 BRA `(.L_x_121) ;  /* 0x0000000000280947 */ /* 0x000fea0003800000 */
[----:B------:R-:W1:Y:S01]  /*7db0*/  LDCU.64 UR6, c[0x0][0x348] ;  /* 0x00006900ff0677ac */ /* 0x000e620008000a00 */
[----:B------:R-:W-:Y:S02]  /*7dc0*/  UIADD3 UR9, UPT, UPT, UR49, 0x40, URZ ;  /* 0x0000004031097890 */ /* 0x000fe4000fffe0ff */
[----:B------:R-:W-:Y:S01]  /*7dd0*/  UIADD3 UR8, UPT, UPT, UR44, 0x2400, URZ ;  /* 0x000024002c087890 */ /* 0x000fe2000fffe0ff */
[----:B------:R-:W-:Y:S01]  /*7de0*/  UMOV UR10, UR50 ;  /* 0x00000032000a7c82 */ /* 0x000fe20008000000 */
[----:B------:R-:W-:Y:S01]  /*7df0*/  UMOV UR11, UR36 ;  /* 0x00000024000b7c82 */ /* 0x000fe20008000000 */
[----:B-1----:R-:W-:Y:S04]  /*7e00*/  UIADD3 UR4, UP0, UPT, UR6, 0x680, URZ ;  /* 0x0000068006047890 */ /* 0x002fe8000ff1e0ff */
[----:B------:R-:W-:Y:S09]  /*7e10*/  UIADD3.X UR5, UPT, UPT, URZ, UR7, URZ, UP0, !UPT ;  /* 0x00000007ff057290 */ /* 0x000ff200087fe4ff */
[----:B------:R1:W-:Y:S01]  /*7e20*/  UTMASTG.3D [UR8], [UR4] ;  /* 0x00000008040073b5 */ /* 0x0003e20008010000 */
[----:B------:R0:W-:Y:S01]  /*7e30*/  UTMACMDFLUSH ;  /* 0x00000000000079b7 */ /* 0x0001e20000000000 */
[----:B-1----:R-:W-:Y:S04]  /*7e40*/  DEPBAR.LE SB0, 0x1 ;  /* 0x000080400000791a */ /* 0x002fe80000000000 */
.L_x_121:
[----:B------:R-:W-:Y:S05]  /*7e50*/  BSYNC.RECONVERGENT B0 ;  /* 0x0000000000007941 */ /* 0x000fea0003800200 */
.L_x_120:
[----:B------:R-:W-:Y:S01]  /*7e60*/  BAR.SYNC.DEFER_BLOCKING 0x1, 0x80 ;  /* 0x0042000000007b1d */ /* 0x000fe20000010000 */
[----:B------:R-:W-:Y:S04]  /*7e70*/  UIADD3 UR4, UPT, UPT, UR46, 0x1, URZ ;  /* 0x000000012e047890 */ /* 0x000fe8000fffe0ff */
[----:B------:R-:W-:Y:S04]  /*7e80*/  UISETP.NE.AND UP0, UPT, UR4, 0x4, UPT ;  /* 0x000000040400788c */ /* 0x000fe8000bf05270 */
[----:B------:R-:W-:Y:S01]  /*7e90*/  USEL UR45, UR4, URZ, UP0 ;  /* 0x000000ff042d7287 */ /* 0x000fe20008000000 */
[----:B------:R1:W-:Y:S01]  /*7ea0*/  @P6 SYNCS.ARRIVE.TRANS64.RED.A1T0 RZ, [R102+URZ], RZ ;  /* 0x000000ff66ff69a7 */ /* 0x0003e200081004ff */
[----:B------:R-:W-:Y:S01]  /*7eb0*/  BSSY B1, `(.L_x_122) ;  /* 0x0000018000017945 */ /* 0x000fe20003800000 */
[----:B------:R-:W3:Y:S02]  /*7ec0*/  @P6 SYNCS.PHASECHK.TRANS64.TRYWAIT P0, [R63+URZ+0x90], R108 ;  /* 0x0000906c3f0065a7 */ /* 0x000ee400080011ff */
[----:B---3--:R-:W-:Y:S01]  /*7ed0*/  @P6 SEL R60, RZ, 0x1, !P0 ;  /* 0x00000001ff3c6807 */ /* 0x008fe20004000000 */
[----:B-1----:R-:W-:Y:S06]  /*7ee0*/  @!P6 BRA `(.L_x_123) ;  /* 0x000000000050e947 */ /* 0x002fec0003800000 */
        /* <DEDUP_REMOVED lines=8> */
[----:B------:R-:W-:Y:S04]  /*7f70*/  SHF.L.U32 R4, R91, 0x1f, RZ ;  /* 0x0000001f5b047819 */ /* 0x000fe800000006ff */
[----:B------:R-:W1:Y:S02]  /*7f80*/  SYNCS.PHASECHK.TRANS64.TRYWAIT P0, [R63+URZ+0x90], R4 ;  /* 0x000090043f0075a7 */ /* 0x000e6400080011ff */
[----:B-1----:R-:W-:Y:S05]  /*7f90*/  @!P0 BRA `(.L_x_126) ;  /* 0x0000002400fc8947 */ /* 0x002fea0003800000 */
.L_x_125:
[----:B------:R-:W-:Y:S05]  /*7fa0*/  BSYNC B0 ;  /* 0x0000000000007941 */ /* 0x000fea0003800000 */
.L_x_124:
[----:B------:R-:W-:Y:S02]  /*7fb0*/  ISETP.NE.AND P0, PT, R61, RZ, PT ;  /* 0x000000ff3d00720c */ /* 0x000fe40003f05270 */
[----:B------:R-:W-:Y:S11]  /*7fc0*/  IADD3 R46, PT, PT, R46, 0x1, RZ ;  /* 0x000000012e2e7810 */ /* 0x000ff60007ffe0ff */
[----:B-1----:R-:W-:Y:S01]  /*7fd0*/  @P0 IMAD.IADD R4, R92, 0x1, R3 ;  /* 0x000000015c040824 */ /* 0x002fe200078e0203 */
[----:B------:R-:W-:Y:S05]  /*7fe0*/  @P0 WARPSYNC.ALL ;  /* 0x0000000000000948 */ /* 0x000fea0003800000 */
[----:B------:R1:W3:Y:S04]  /*7ff0*/  @P0 LDSM.16.M88.4 R48, [R2+UR44+0x400] ;  /* 0x0004002c0230083b */ /* 0x0002e80008000200 */
[----:B------:R1:W4:Y:S04]  /*8000*/  @P0 LDSM.16.M88.4 R56, [R0+0x400] ;  /* 0x000400000038083b */ /* 0x0003280000000200 */
[----:B------:R1:W1:Y:S04]  /*8010*/  @P0 LDSM.16.M88.4 R64, [R3+0x400] ;  /* 0x000400000340083b */ /* 0x0002680000000200 */
[----:B------:R1:W1:Y:S02]  /*8020*/  @P0 LDSM.16.M88.4 R72, [R4+0x400] ;  /* 0x000400000448083b */ /* 0x0002640000000200 */
.L_x_123:
[----:B------:R-:W-:Y:S05]  /*8030*/  BSYNC B1 ;  /* 0x0000000000017941 */ /* 0x000fea0003800000 */
.L_x_122:
[----:B-1----:R-:W-:Y:S05]  /*8040*/  VIADD R3, R39, 0x80 ;  /* 0x0000008027037836 */ /* 0x002fea0000000000 */
[----:B------:R-:W-:Y:S04]  /*8050*/  SHF.R.U32.HI R3, RZ, 0x15, R3 ;  /* 0x00000015ff037819 */ /* 0x000fe80000011603 */
[----:B------:R-:W-:Y:S11]  /*8060*/  LOP3.LUT P0, RZ, R3, 0x3, R82, 0x48, !PT ;  /* 0x0000000303ff7812 */ /* 0x000ff60007804852 */
[----:B------:R-:W-:Y:S02]  /*8070*/  @!UPT UIADD3 URZ, UPT, UPT, URZ, URZ, URZ ;  /* 0x000000fffffff290 */ /* 0x000fe4000fffe0ff */
[----:B------:R-:W-:Y:S05]  /*8080*/  @!P0 BRA `(.L_x_127) ;  /* 0x0000000000408947 */ /* 0x000fea0003800000 */
[----:B------:R-:W1:Y:S01]  /*8090*/  LDCU.64 UR8, c[0x4][0x70] ;  /* 0x01000e00ff0877ac */ /* 0x000e620008000a00 */
[----:B------:R-:W-:Y:S01]  /*80a0*/  MOV R3, 0x0 ;  /* 0x0000000000037802 */ /* 0x000fe20000000f00 */
[----:B------:R-:W-:Y:S02]  /*80b0*/  HFMA2 R12, -RZ, RZ, 0, 5.9604644775390625e-08 ;  /* 0x00000001ff0c7431 */ /* 0x000fe400000001ff */
[----:B------:R-:W-:Y:S02]  /*80c0*/  IMAD.MOV.U32 R8, RZ, RZ, 0x192 ;  /* 0x00000192ff087424 */ /* 0x000fe400078e00ff */
[----:B------:R-:W-:Y:S01]  /*80d0*/  IMAD.MOV.U32 R13, RZ, RZ, RZ ;  /* 0x000000ffff0d7224 */ /* 0x000fe200078e00ff */
[----:B------:R-:W5:Y:S01]  /*80e0*/  LDCU.64 UR6, c[0x4][0x78] ;  /* 0x01000f00ff0677ac */ /* 0x000f620008000a00 */
[----:B------:R-:W2:Y:S01]  /*80f0*/  LDC.64 R2, c[0x4][R3] ;  /* 0x0100000003027b82 */ /* 0x000ea20000000a00 */
[----:B------:R-:W3:Y:S01]  /*8100*/  LDCU.64 UR4, c[0x4][0x10] ;  /* 0x01000200ff0477ac */ /* 0x000ee20008000a00 */
[----:B-1----:R-:W-:Y:S01]  /*8110*/  MOV R5, UR9 ;  /* 0x0000000900057c02 */ /* 0x002fe20008000f00 */
[----:B------:R-:W-:Y:S01]  /*8120*/  IMAD.U32 R4, RZ, RZ, UR8 ;  /* 0x00000008ff047e24 */ /* 0x000fe2000f8e00ff */
[----:B-----5:R-:W-:Y:S01]  /*8130*/  MOV R7, UR7 ;  /* 0x0000000700077c02 */ /* 0x020fe20008000f00 */
[----:B------:R-:W-:Y:S01]  /*8140*/  IMAD.U32 R6, RZ, RZ, UR6 ;  /* 0x00000006ff067e24 */ /* 0x000fe2000f8e00ff */
[----:B---3--:R-:W-:Y:S01]  /*8150*/  MOV R11, UR5 ;  /* 0x00000005000b7c02 */ /* 0x008fe20008000f00 */
[----:B------:R-:W-:Y:S02]  /*8160*/  IMAD.U32 R10, RZ, RZ, UR4 ;  /* 0x00000004ff0a7e24 */ /* 0x000fe4000f8e00ff */
[----:B------:R-:W-:Y:S07]  /*8170*/  LEPC R20, `(.L_x_127) ;  /* 0x000000001014794e */ /* 0x000fee0000000000 */
[----:B--2-4-:R-:W-:Y:S05]  /*8180*/  CALL.ABS.NOINC R2 ;  /* 0x0000000002007343 */ /* 0x014fea0003c00000 */
.L_x_127:
[C---:B---3--:R-:W-:Y:S01]  /*8190*/  SHF.L.U32 R40, R48.reuse, 0x10, RZ ;  /* 0x0000001030287819 */ /* 0x048fe200000006ff */
[----:B------:R-:W-:Y:S05]  /*81a0*/  WARPSYNC.ALL ;  /* 0x0000000000007948 */ /* 0x000fea0003800000 */
[----:B------:R-:W-:Y:S01]  /*81b0*/  R2UR UR4, R39 ;  /* 0x00000000270472ca */ /* 0x000fe200000e0000 */
[----:B------:R-:W-:Y:S01]  /*81c0*/  BSSY.RECONVERGENT B0, `(.L_x_128) ;  /* 0x000008f000007945 */ /* 0x000fe20003800200 */
[----:B------:R-:W-:Y:S02]  /*81d0*/  LOP3.LUT R43, R48, 0xffff0000, RZ, 0xc0, !PT ;  /* 0xffff0000302b7812 */ /* 0x000fe400078ec0ff */
[----:B------:R-:W-:Y:S02]  /*81e0*/  SHF.L.U32 R42, R49, 0x10, RZ ;  /* 0x00000010312a7819 */ /* 0x000fe400000006ff */
[C---:B------:R-:W-:Y:S02]  /*81f0*/  SHF.L.U32 R45, R51.reuse, 0x10, RZ ;  /* 0x00000010332d7819 */ /* 0x040fe400000006ff */
[----:B------:R-:W-:Y:S02]  /*8200*/  LOP3.LUT R44, R51, 0xffff0000, RZ, 0xc0, !PT ;  /* 0xffff0000332c7812 */ /* 0x000fe400078ec0ff */
[----:B------:R-:W-:Y:S02]  /*8210*/  ISETP.NE.AND P6, PT, R95, RZ, PT ;  /* 0x000000ff5f00720c */ /* 0x000fe40003fc5270 */
[----:B------:R-:W-:Y:S01]  /*8220*/  ISETP.NE.AND P0, PT, R94, RZ, PT ;  /* 0x000000ff5e00720c */ /* 0x000fe20003f05270 */
[----:B------:R-:W1:Y:S01]  /*8230*/  LDTM.16dp256bit.x8 R4, tmem[UR4+0x80] ;  /* 0x00008004000479ee */ /* 0x000e6200081a0000 */
[----:B------:R-:W-:Y:S02]  /*8240*/  MOV R63, UR45 ;  /* 0x0000002d003f7c02 */ /* 0x000fe40008000f00 */
[----:B------:R-:W-:Y:S07]  /*8250*/  LEA R108, R46, UR44, 0x3 ;  /* 0x0000002c2e6c7c11 */ /* 0x000fee000f8e18ff */
[----:B------:R-:W-:Y:S04]  /*8260*/  @P6 LEA R63, R63, UR44, 0x3 ;  /* 0x0000002c3f3f6c11 */ /* 0x000fe8000f8e18ff */
[----:B------:R-:W-:Y:S02]  /*8270*/  @P6 IADD3 R102, PT, PT, R63, 0xb0, RZ ;  /* 0x000000b03f666810 */ /* 0x000fe40007ffe0ff */
[----:B------:R-:W-:Y:S02]  /*8280*/  @P6 SHF.L.U32 R63, R91, 0x1f, RZ ;  /* 0x0000001f5b3f6819 */ /* 0x000fe400000006ff */
[----:B------:R-:W-:Y:S01]  /*8290*/  @P6 PRMT R102, R101, 0x654, R102 ;  /* 0x0000065465666816 */ /* 0x000fe20000000066 */
[C---:B-1----:R-:W-:Y:S01]  /*82a0*/  FMUL R0, R38.reuse, R4 ;  /* 0x0000000426007220 */ /* 0x042fe20000400000 */
[C---:B------:R-:W-:Y:S01]  /*82b0*/  FMUL R2, R38.reuse, R5 ;  /* 0x0000000526027220 */ /* 0x040fe20000400000 */
[C---:B------:R-:W-:Y:S01]  /*82c0*/  FMUL R3, R38.reuse, R6 ;  /* 0x0000000626037220 */ /* 0x040fe20000400000 */
        /* <DEDUP_REMOVED lines=8> */
[----:B--2---:R-:W-:Y:S01]  /*8350*/  F2FP.BF16.F32.PACK_AB R68, R2, R0 ;  /* 0x000000000244723e */ /* 0x004fe200000010ff */
[----:B------:R-:W-:Y:S01]  /*8360*/  FMUL R5, R38, R9 ;  /* 0x0000000926057220 */ /* 0x000fe20000400000 */
[C---:B------:R-:W-:Y:S01]  /*8370*/  FFMA R7, R41.reuse, R40, R7 ;  /* 0x0000002829077223 */ /* 0x040fe20000000007 */
[----:B----4-:R-:W-:Y:S01]  /*8380*/  SHF.L.U32 R40, R56, 0x10, RZ ;  /* 0x0000001038287819 */ /* 0x010fe200000006ff */
[C---:B------:R-:W-:Y:S01]  /*8390*/  FMUL R6, R38.reuse, R10 ;  /* 0x0000000a26067220 */ /* 0x040fe20000400000 */
[C---:B------:R-:W-:Y:S01]  /*83a0*/  FMUL R11, R38.reuse, R11 ;  /* 0x0000000b260b7220 */ /* 0x040fe20000400000 */
[----:B------:R-:W-:Y:S01]  /*83b0*/  FFMA R4, R41, R43, R4 ;  /* 0x0000002b29047223 */ /* 0x000fe20000000004 */
[----:B------:R-:W-:Y:S01]  /*83c0*/  SHF.L.U32 R43, R57, 0x10, RZ ;  /* 0x00000010392b7819 */ /* 0x000fe200000006ff */
[----:B------:R-:W-:Y:S01]  /*83d0*/  FMUL R8, R38, R12 ;  /* 0x0000000c26087220 */ /* 0x000fe20000400000 */
[----:B------:R-:W-:Y:S01]  /*83e0*/  F2FP.BF16.F32.PACK_AB R69, R7, R3 ;  /* 0x000000030745723e */ /* 0x000fe200000010ff */
[C---:B------:R-:W-:Y:S01]  /*83f0*/  FFMA R5, R41.reuse, R42, R5 ;  /* 0x0000002a29057223 */ /* 0x040fe20000000005 */
[----:B------:R-:W-:Y:S01]  /*8400*/  LOP3.LUT R42, R56, 0xffff0000, RZ, 0xc0, !PT ;  /* 0xffff0000382a7812 */ /* 0x000fe200078ec0ff */
[----:B------:R-:W-:Y:S01]  /*8410*/  FFMA R6, R41, R45, R6 ;  /* 0x0000002d29067223 */ /* 0x000fe20000000006 */
[----:B------:R-:W-:Y:S01]  /*8420*/  SHF.L.U32 R45, R65, 0x10, RZ ;  /* 0x00000010412d7819 */ /* 0x000fe200000006ff */
[----:B------:R-:W-:Y:S01]  /*8430*/  FFMA R11, R41, R44, R11 ;  /* 0x0000002c290b7223 */ /* 0x000fe2000000000b */
[----:B------:R-:W-:Y:S01]  /*8440*/  F2FP.BF16.F32.PACK_AB R70, R5, R4 ;  /* 0x000000040546723e */ /* 0x000fe200000010ff */
[----:B------:R-:W-:Y:S01]  /*8450*/  FFMA R8, R41, R40, R8 ;  /* 0x0000002829087223 */ /* 0x000fe20000000008 */
[----:B------:R-:W-:Y:S01]  /*8460*/  LOP3.LUT R40, R57, 0xffff0000, RZ, 0xc0, !PT ;  /* 0xffff000039287812 */ /* 0x000fe200078ec0ff */
[C---:B------:R-:W-:Y:S01]  /*8470*/  FMUL R9, R38.reuse, R13 ;  /* 0x0000000d26097220 */ /* 0x040fe20000400000 */
[----:B------:R-:W-:Y:S01]  /*8480*/  F2FP.BF16.F32.PACK_AB R71, R11, R6 ;  /* 0x000000060b47723e */ /* 0x000fe200000010ff */
[C---:B------:R-:W-:Y:S01]  /*8490*/  FMUL R10, R38.reuse, R14 ;  /* 0x0000000e260a7220 */ /* 0x040fe20000400000 */
[----:B------:R-:W-:Y:S01]  /*84a0*/  LOP3.LUT R44, R75, 0xffff0000, RZ, 0xc0, !PT ;  /* 0xffff00004b2c7812 */ /* 0x000fe200078ec0ff */
[----:B------:R-:W-:Y:S01]  /*84b0*/  FMUL R15, R38, R15 ;  /* 0x0000000f260f7220 */ /* 0x000fe20000400000 */
        /* <DEDUP_REMOVED lines=8> */
[----:B------:R-:W-:Y:S01]  /*8540*/  FMUL R13, R38, R17 ;  /* 0x00000011260d7220 */ /* 0x000fe20000400000 */
[----:B------:R-:W-:Y:S01]  /*8550*/  F2FP.BF16.F32.PACK_AB R53, R15, R10 ;  /* 0x0000000a0f35723e */ /* 0x000fe200000010ff */
[C---:B------:R-:W-:Y:S01]  /*8560*/  FFMA R12, R41.reuse, R42, R12 ;  /* 0x0000002a290c7223 */ /* 0x040fe2000000000c */
[----:B------:R-:W-:Y:S01]  /*8570*/  LOP3.LUT R42, R64, 0xffff0000, RZ, 0xc0, !PT ;  /* 0xffff0000402a7812 */ /* 0x000fe200078ec0ff */
[C---:B------:R-:W-:Y:S01]  /*8580*/  FMUL R14, R38.reuse, R18 ;  /* 0x00000012260e7220 */ /* 0x040fe20000400000 */
[----:B------:R-:W-:Y:S01]  /*8590*/  FFMA R13, R41, R40, R13 ;  /* 0x00000028290d7223 */ /* 0x000fe2000000000d */
[----:B------:R-:W-:Y:S01]  /*85a0*/  LOP3.LUT R40, R59, 0xffff0000, RZ, 0xc0, !PT ;  /* 0xffff00003b287812 */ /* 0x000fe200078ec0ff */
[----:B------:R-:W-:Y:S01]  /*85b0*/  FMUL R19, R38, R19 ;  /* 0x0000001326137220 */ /* 0x000fe20000400000 */
[----:B------:R-:W-:Y:S01]  /*85c0*/  FFMA R14, R41, R43, R14 ;  /* 0x0000002b290e7223 */ /* 0x000fe2000000000e */
[----:B------:R-:W-:Y:S01]  /*85d0*/  SHF.L.U32 R43, R64, 0x10, RZ ;  /* 0x00000010402b7819 */ /* 0x000fe200000006ff */
[C---:B------:R-:W-:Y:S01]  /*85e0*/  FMUL R16, R38.reuse, R20 ;  /* 0x0000001426107220 */ /* 0x040fe20000400000 */
[----:B------:R-:W-:Y:S01]  /*85f0*/  F2FP.BF16.F32.PACK_AB R54, R13, R12 ;  /* 0x0000000c0d36723e */ /* 0x000fe200000010ff */
[----:B------:R1:W-:Y:S01]  /*8600*/  STSM.16.M88.4 [R97+0x4400], R68 ;  /* 0x0044004461007844 */ /* 0x0003e20000000200 */
        /* <DEDUP_REMOVED lines=24> */
[----:B------:R2:W-:Y:S01]  /*8790*/  STSM.16.M88.4 [R96+0x4400], R52 ;  /* 0x0044003460007844 */ /* 0x0005e20000000200 */
[----:B------:R-:W-:Y:S01]  /*87a0*/  FFMA R27, R41, R42, R27 ;  /* 0x0000002a291b7223 */ /* 0x000fe2000000001b */
[----:B------:R-:W-:Y:S01]  /*87b0*/  LOP3.LUT R42, R72, 0xffff0000, RZ, 0xc0, !PT ;  /* 0xffff0000482a7812 */ /* 0x000fe200078ec0ff */
[C---:B------:R-:W-:Y:S01]  /*87c0*/  FMUL R24, R38.reuse, R28 ;  /* 0x0000001c26187220 */ /* 0x040fe20000400000 */
[C---:B------:R-:W-:Y:S01]  /*87d0*/  FMUL R25, R38.reuse, R29 ;  /* 0x0000001d26197220 */ /* 0x040fe20000400000 */
[C---:B------:R-:W-:Y:S01]  /*87e0*/  FMUL R26, R38.reuse, R30 ;  /* 0x0000001e261a7220 */ /* 0x040fe20000400000 */
[----:B-1----:R-:W-:Y:S01]  /*87f0*/  F2FP.BF16.F32.PACK_AB R68, R17, R16 ;  /* 0x000000101144723e */ /* 0x002fe200000010ff */
[C---:B------:R-:W-:Y:S01]  /*8800*/  FFMA R24, R41.reuse, R40, R24 ;  /* 0x0000002829187223 */ /* 0x040fe20000000018 */
[C---:B------:R-:W-:Y:S01]  /*8810*/  FFMA R25, R41.reuse, R42, R25 ;  /* 0x0000002a29197223 */ /* 0x040fe20000000019 */
[----:B------:R-:W-:Y:S01]  /*8820*/  FFMA R26, R41, R43, R26 ;  /* 0x0000002b291a7223 */ /* 0x000fe2000000001a */
[----:B------:R-:W-:Y:S01]  /*8830*/  LOP3.LUT R40, R73, 0xffff0000, RZ, 0xc0, !PT ;  /* 0xffff000049287812 */ /* 0x000fe200078ec0ff */
        /* <DEDUP_REMOVED lines=39> */
.L_x_129:
[----:B------:R-:W-:Y:S05]  /*8ab0*/  BSYNC.RECONVERGENT B0 ;  /* 0x0000000000007941 */ /* 0x000fea0003800200 */
.L_x_128:
        /* <DEDUP_REMOVED lines=20> */
.L_x_133:
[----:B------:R-:W-:Y:S05]  /*8c00*/  BSYNC B0 ;  /* 0x0000000000007941 */ /* 0x000fea0003800000 */
.L_x_132:
[----:B------:R-:W-:Y:S11]  /*8c10*/  ISETP.NE.AND P0, PT, R61, RZ, PT ;  /* 0x000000ff3d00720c */ /* 0x000ff60003f05270 */
[----:B------:R-:W-:Y:S02]  /*8c20*/  @!UPT UIADD3 URZ, UPT, UPT, URZ, URZ, URZ ;  /* 0x000000fffffff290 */ /* 0x000fe4000fffe0ff */
[----:B------:R-:W-:Y:S01]  /*8c30*/  @P0 IADD3 R2, PT, PT, R92, R5, RZ ;  /* 0x000000055c020210 */ /* 0x000fe20007ffe0ff */
[----:B------:R-:W-:Y:S05]  /*8c40*/  @P0 WARPSYNC.ALL ;  /* 0x0000000000000948 */ /* 0x000fea0003800000 */
[----:B------:R3:W4:Y:S04]  /*8c50*/  @P0 LDSM.16.M88.4 R48, [R46+UR44+0x400] ;  /* 0x0004002c2e30083b */ /* 0x0007280008000200 */
[----:B------:R3:W1:Y:S04]  /*8c60*/  @P0 LDSM.16.M88.4 R56, [R0+0x400] ;  /* 0x000400000038083b */ /* 0x0006680000000200 */
[----:B------:R3:W1:Y:S04]  /*8c70*/  @P0 LDSM.16.M88.4 R64, [R5+0x400] ;  /* 0x000400000540083b */ /* 0x0006680000000200 */
[----:B------:R3:W1:Y:S02]  /*8c80*/  @P0 LDSM.16.M88.4 R72, [R2+0x400] ;  /* 0x000400000248083b */ /* 0x0006640000000200 */
.L_x_131:
[----:B------:R-:W-:Y:S05]  /*8c90*/  BSYNC B1 ;  /* 0x0000000000017941 */ /* 0x000fea0003800000 */
.L_x_130:
        /* <DEDUP_REMOVED lines=11> */
[----:B---3--:R-:W3:Y:S01]  /*8d50*/  LDC.64 R2, c[0x4][R3] ;  /* 0x0100000003027b82 */ /* 0x008ee20000000a00 */
[----:B------:R-:W2:Y:S01]  /*8d60*/  LDCU.64 UR4, c[0x4][0x10] ;  /* 0x01000200ff0477ac */ /* 0x000ea20008000a00 */
[----:B-1----:R-:W-:Y:S01]  /*8d70*/  MOV R5, UR9 ;  /* 0x0000000900057c02 */ /* 0x002fe20008000f00 */
[----:B------:R-:W-:Y:S01]  /*8d80*/  IMAD.U32 R4, RZ, RZ, UR8 ;  /* 0x00000008ff047e24 */ /* 0x000fe2000f8e00ff */
[----:B-----5:R-:W-:Y:S01]  /*8d90*/  MOV R7, UR7 ;  /* 0x0000000700077c02 */ /* 0x020fe20008000f00 */
[----:B------:R-:W-:Y:S01]  /*8da0*/  IMAD.U32 R6, RZ, RZ, UR6 ;  /* 0x00000006ff067e24 */ /* 0x000fe2000f8e00ff */
[----:B--2---:R-:W-:Y:S01]  /*8db0*/  MOV R11, UR5 ;  /* 0x00000005000b7c02 */ /* 0x004fe20008000f00 */
[----:B------:R-:W-:Y:S02]  /*8dc0*/  IMAD.U32 R10, RZ, RZ, UR4 ;  /* 0x00000004ff0a7e24 */ /* 0x000fe4000f8e00ff */
[----:B------:R-:W-:Y:S07]  /*8dd0*/  LEPC R20, `(.L_x_135) ;  /* 0x000000001014794e */ /* 0x000fee0000000000 */
[----:B---34-:R-:W-:Y:S05]  /*8de0*/  CALL.ABS.NOINC R2 ;  /* 0x0000000002007343 */ /* 0x018fea0003c00000 */
.L_x_135:
[----:B------:R-:W-:Y:S01]  /*8df0*/  ISETP.NE.AND P0, PT, R94, RZ, PT ;  /* 0x000000ff5e00720c */ /* 0x000fe20003f05270 */
[----:B------:R-:W-:Y:S05]  /*8e00*/  WARPSYNC.ALL ;  /* 0x0000000000007948 */ /* 0x000fea0003800000 */
[----:B------:R-:W-:Y:S01]  /*8e10*/  R2UR UR4, R39 ;  /* 0x00000000270472ca */ /* 0x000fe200000e0000 */
[----:B------:R-:W1:Y:S01]  /*8e20*/  S2UR UR6, SR_CgaCtaId ;  /* 0x00000000000679c3 */ /* 0x000e620000008800 */
[C---:B----4-:R-:W-:Y:S01]  /*8e30*/  SHF.L.U32 R40, R48.reuse, 0x10, RZ ;  /* 0x0000001030287819 */ /* 0x050fe200000006ff */
[----:B------:R-:W-:Y:S01]  /*8e40*/  BSSY.RECONVERGENT B0, `(.L_x_136) ;  /* 0x000008c000007945 */ /* 0x000fe20003800200 */
[----:B------:R-:W-:Y:S02]  /*8e50*/  LOP3.LUT R42, R48, 0xffff0000, RZ, 0xc0, !PT ;  /* 0xffff0000302a7812 */ /* 0x000fe400078ec0ff */
[C---:B------:R-:W-:Y:S02]  /*8e60*/  SHF.L.U32 R43, R49.reuse, 0x10, RZ ;  /* 0x00000010312b7819 */ /* 0x040fe400000006ff */
[----:B------:R-:W-:Y:S02]  /*8e70*/  LOP3.LUT R44, R49, 0xffff0000, RZ, 0xc0, !PT ;  /* 0xffff0000312c7812 */ /* 0x000fe400078ec0ff */
[C---:B------:R-:W-:Y:S02]  /*8e80*/  SHF.L.U32 R45, R50.reuse, 0x10, RZ ;  /* 0x00000010322d7819 */ /* 0x040fe400000006ff */
[----:B---3--:R-:W-:Y:S01]  /*8e90*/  LOP3.LUT R46, R50, 0xffff0000, RZ, 0xc0, !PT ;  /* 0xffff0000322e7812 */ /* 0x008fe200078ec0ff */
[----:B------:R-:W3:Y:S01]  /*8ea0*/  LDTM.16dp256bit.x8 R4, tmem[UR4+0xc0] ;  /* 0x0000c004000479ee */ /* 0x000ee200081a0000 */
[C---:B------:R-:W-:Y:S01]  /*8eb0*/  SHF.L.U32 R47, R51.reuse, 0x10, RZ ;  /* 0x00000010332f7819 */ /* 0x040fe200000006ff */
[----:B------:R-:W-:Y:S01]  /*8ec0*/  NOP ;  /* 0x0000000000007918 */ /* 0x000fe20000000000 */
[----:B------:R-:W-:Y:S02]  /*8ed0*/  LOP3.LUT R49, R51, 0xffff0000, RZ, 0xc0, !PT ;  /* 0xffff000033317812 */ /* 0x000fe400078ec0ff */
[----:B------:R-:W-:Y:S02]  /*8ee0*/  R2UR UR5, R98 ;  /* 0x00000000620572ca */ /* 0x000fe400000e0000 */
[C---:B------:R-:W-:Y:S02]  /*8ef0*/  SHF.L.U32 R48, R56.reuse, 0x10, RZ ;  /* 0x0000001038307819 */ /* 0x040fe400000006ff */
[----:B------:R-:W-:Y:S02]  /*8f00*/  LOP3.LUT R51, R56, 0xffff0000, RZ, 0xc0, !PT ;  /* 0xffff000038337812 */ /* 0x000fe400078ec0ff */
[C---:B------:R-:W-:Y:S02]  /*8f10*/  SHF.L.U32 R50, R57.reuse, 0x10, RZ ;  /* 0x0000001039327819 */ /* 0x040fe400000006ff */
[----:B--2---:R-:W-:Y:S02]  /*8f20*/  LOP3.LUT R52, R57, 0xffff0000, RZ, 0xc0, !PT ;  /* 0xffff000039347812 */ /* 0x004fe400078ec0ff */
[C---:B------:R-:W-:Y:S02]  /*8f30*/  SHF.L.U32 R53, R58.reuse, 0x10, RZ ;  /* 0x000000103a357819 */ /* 0x040fe400000006ff */
[----:B------:R-:W-:Y:S01]  /*8f40*/  LOP3.LUT R54, R58, 0xffff0000, RZ, 0xc0, !PT ;  /* 0xffff00003a367812 */ /* 0x000fe200078ec0ff */
[----:B------:R-:W-:Y:S01]  /*8f50*/  UIADD3 UR4, UPT, UPT, UR5, 0x120, URZ ;  /* 0x0000012005047890 */ /* 0x000fe2000fffe0ff */
[C---:B------:R-:W-:Y:S02]  /*8f60*/  SHF.L.U32 R55, R59.reuse, 0x10, RZ ;  /* 0x000000103b377819 */ /* 0x040fe400000006ff */
[----:B------:R-:W-:Y:S02]  /*8f70*/  LOP3.LUT R56, R59, 0xffff0000, RZ, 0xc0, !PT ;  /* 0xffff00003b387812 */ /* 0x000fe400078ec0ff */
[----:B------:R-:W-:Y:S01]  /*8f80*/  SHF.L.U32 R57, R64, 0x10, RZ ;  /* 0x0000001040397819 */ /* 0x000fe200000006ff */
[----:B-1----:R-:W-:Y:S01]  /*8f90*/  UPRMT UR4, UR6, 0x654, UR4 ;  /* 0x0000065406047896 */ /* 0x002fe20008000004 */
[C---:B---3--:R-:W-:Y:S01]  /*8fa0*/  FMUL R4, R38.reuse, R4 ;  /* 0x0000000426047220 */ /* 0x048fe20000400000 */
[C---:B------:R-:W-:Y:S01]  /*8fb0*/  FMUL R5, R38.reuse, R5 ;  /* 0x0000000526057220 */ /* 0x040fe20000400000 */
[----:B------:R-:W-:Y:S01]  /*8fc0*/  FMUL R6, R38, R6 ;  /* 0x0000000626067220 */ /* 0x000fe20000400000 */
[----:B------:R-:W-:Y:S01]  /*8fd0*/  LOP3.LUT R58, R64, 0xffff0000, RZ, 0xc0, !PT ;  /* 0xffff0000403a7812 */ /* 0x000fe200078ec0ff */
[C---:B------:R-:W-:Y:S01]  /*8fe0*/  FFMA R4, R41.reuse, R40, R4 ;  /* 0x0000002829047223 */ /* 0x040fe20000000004 */
[----:B------:R-:W-:Y:S01]  /*8ff0*/  FFMA R5, R41, R42, R5 ;  /* 0x0000002a29057223 */ /* 0x000fe20000000005 */
[----:B------:R-:W-:Y:S01]  /*9000*/  SHF.L.U32 R59, R65, 0x10, RZ ;  /* 0x00000010413b7819 */ /* 0x000fe200000006ff */
[----:B------:R-:W-:Y:S01]  /*9010*/  FFMA R6, R41, R43, R6 ;  /* 0x0000002b29067223 */ /* 0x000fe20000000006 */
[----:B------:R-:W-:Y:S01]  /*9020*/  SYNCS.ARRIVE.TRANS64.RED.A1T0 RZ, [UR4], RZ ;  /* 0x000000ffffff79a7 */ /* 0x000fe20008100404 */
[C---:B------:R-:W-:Y:S01]  /*9030*/  FMUL R7, R38.reuse, R7 ;  /* 0x0000000726077220 */ /* 0x040fe20000400000 */
[----:B------:R-:W-:Y:S01]  /*9040*/  LOP3.LUT R60, R65, 0xffff0000, RZ, 0xc0, !PT ;  /* 0xffff0000413c7812 */ /* 0x000fe200078ec0ff */
[C---:B------:R-:W-:Y:S01]  /*9050*/  FMUL R8, R38.reuse, R8 ;  /* 0x0000000826087220 */ /* 0x040fe20000400000 */
[----:B------:R-:W-:Y:S01]  /*9060*/  F2FP.BF16.F32.PACK_AB R104, R5, R4 ;  /* 0x000000040568723e */ /* 0x000fe200000010ff */
[C---:B------:R-:W-:Y:S01]  /*9070*/  FFMA R7, R41.reuse, R44, R7 ;  /* 0x0000002c29077223 */ /* 0x040fe20000000007 */
[----:B------:R-:W-:Y:S01]  /*9080*/  FMUL R9, R38, R9 ;  /* 0x0000000926097220 */ /* 0x000fe20000400000 */
[----:B------:R-:W-:Y:S01]  /*9090*/  FFMA R8, R41, R45, R8 ;  /* 0x0000002d29087223 */ /* 0x000fe20000000008 */
[----:B------:R-:W-:Y:S01]  /*90a0*/  SHF.L.U32 R61, R66, 0x10, RZ ;  /* 0x00000010423d7819 */ /* 0x000fe200000006ff */
[C---:B------:R-:W-:Y:S01]  /*90b0*/  FMUL R0, R38.reuse, R10 ;  /* 0x0000000a26007220 */ /* 0x040fe20000400000 */
[----:B------:R-:W-:Y:S01]  /*90c0*/  F2FP.BF16.F32.PACK_AB R105, R7, R6 ;  /* 0x000000060769723e */ /* 0x000fe200000010ff */
[C---:B------:R-:W-:Y:S01]  /*90d0*/  FFMA R9, R41.reuse, R46, R9 ;  /* 0x0000002e29097223 */ /* 0x040fe20000000009 */
[----:B------:R-:W-:Y:S01]  /*90e0*/  FMUL R2, R38, R11 ;  /* 0x0000000b26027220 */ /* 0x000fe20000400000 */
[----:B------:R-:W-:Y:S01]  /*90f0*/  FFMA R0, R41, R47, R0 ;  /* 0x0000002f29007223 */ /* 0x000fe20000000000 */
[----:B------:R-:W-:Y:S01]  /*9100*/  LOP3.LUT R62, R66, 0xffff0000, RZ, 0xc0, !PT ;  /* 0xffff0000423e7812 */ /* 0x000fe200078ec0ff */
[C---:B------:R-:W-:Y:S01]  /*9110*/  FMUL R3, R38.reuse, R12 ;  /* 0x0000000c26037220 */ /* 0x040fe20000400000 */
[----:B------:R-:W-:Y:S01]  /*9120*/  F2FP.BF16.F32.PACK_AB R106, R9, R8 ;  /* 0x00000008096a723e */ /* 0x000fe200000010ff */
[C---:B------:R-:W-:Y:S01]  /*9130*/  FFMA R2, R41.reuse, R49, R2 ;  /* 0x0000003129027223 */ /* 0x040fe20000000002 */
[C---:B------:R-:W-:Y:S01]  /*9140*/  FMUL R10, R38.reuse, R13 ;  /* 0x0000000d260a7220 */ /* 0x040fe20000400000 */
[----:B------:R-:W-:Y:S01]  /*9150*/  FFMA R3, R41, R48, R3 ;  /* 0x0000003029037223 */ /* 0x000fe20000000003 */
[----:B------:R-:W-:Y:S01]  /*9160*/  SHF.L.U32 R63, R67, 0x10, RZ ;  /* 0x00000010433f7819 */ /* 0x000fe200000006ff */
[----:B------:R-:W-:Y:S01]  /*9170*/  FMUL R11, R38, R14 ;  /* 0x0000000e260b7220 */ /* 0x000fe20000400000 */
[----:B------:R-:W-:Y:S01]  /*9180*/  F2FP.BF16.F32.PACK_AB R107, R2, R0 ;  /* 0x00000000026b723e */ /* 0x000fe200000010ff */
[C---:B------:R-:W-:Y:S01]  /*9190*/  FFMA R10, R41.reuse, R51, R10 ;  /* 0x00000033290a7223 */ /* 0x040fe2000000000a */
[----:B------:R-:W-:Y:S01]  /*91a0*/  FMUL R15, R38, R15 ;  /* 0x0000000f260f7220 */ /* 0x000fe20000400000 */
[----:B------:R-:W-:Y:S01]  /*91b0*/  FFMA R11, R41, R50, R11 ;  /* 0x00000032290b7223 */ /* 0x000fe2000000000b */
[----:B------:R-:W-:Y:S01]  /*91c0*/  LOP3.LUT R64, R67, 0xffff0000, RZ, 0xc0, !PT ;  /* 0xffff000043407812 */ /* 0x000fe200078ec0ff */
[----:B------:R1:W-:Y:S01]  /*91d0*/  STSM.16.M88.4 [R97+0x6400], R104 ;  /* 0x0064006861007844 */ /* 0x0003e20000000200 */
[----:B------:R-:W-:Y:S01]  /*91e0*/  F2FP.BF16.F32.PACK_AB R108, R10, R3 ;  /* 0x000000030a6c723e */ /* 0x000fe200000010ff */
[C---:B------:R-:W-:Y:S01]  /*91f0*/  FFMA R15, R41.reuse, R52, R15 ;  /* 0x00000034290f7223 */ /* 0x040fe2000000000f */
[C---:B------:R-:W-:Y:S01]  /*9200*/  FMUL R12, R38.reuse, R16 ;  /* 0x00000010260c7220 */ /* 0x040fe20000400000 */
[C---:B------:R-:W-:Y:S01]  /*9210*/  FMUL R13, R38.reuse, R17 ;  /* 0x00000011260d7220 */ /* 0x040fe20000400000 */
[----:B------:R-:W-:Y:S01]  /*9220*/  FMUL R14, R38, R18 ;  /* 0x00000012260e7220 */ /* 0x000fe20000400000 */
[----:B------:R-:W-:Y:S01]  /*9230*/  SHF.L.U32 R65, R72, 0x10, RZ ;  /* 0x0000001048417819 */ /* 0x000fe200000006ff */
[----:B------:R-:W-:Y:S01]  /*9240*/  FFMA R12, R41, R53, R12 ;  /* 0x00000035290c7223 */ /* 0x000fe2000000000c */
[----:B------:R-:W-:Y:S01]  /*9250*/  F2FP.BF16.F32.PACK_AB R109, R15, R11 ;  /* 0x0000000b0f6d723e */ /* 0x000fe200000010ff */
[C---:B------:R-:W-:Y:S01]  /*9260*/  FFMA R13, R41.reuse, R54, R13 ;  /* 0x00000036290d7223 */ /* 0x040fe2000000000d */
[----:B------:R-:W-:Y:S01]  /*9270*/  FFMA R14, R41, R55, R14 ;  /* 0x00000037290e7223 */ /* 0x000fe2000000000e */
[----:B------:R-:W-:Y:S01]  /*9280*/  FMUL R19, R38, R19 ;  /* 0x0000001326137220 */ /* 0x000fe20000400000 */
[----:B------:R-:W-:Y:S01]  /*9290*/  LOP3.LUT R66, R72, 0xffff0000, RZ, 0xc0, !PT ;  /* 0xffff000048427812 */ /* 0x000fe200078ec0ff */
[C---:B------:R-:W-:Y:S01]  /*92a0*/  FMUL R16, R38.reuse, R20 ;  /* 0x0000001426107220 */ /* 0x040fe20000400000 */
[----:B------:R-:W-:Y:S01]  /*92b0*/  F2FP.BF16.F32.PACK_AB R110, R13, R12 ;  /* 0x0000000c0d6e723e */ /* 0x000fe200000010ff */
[C---:B------:R-:W-:Y:S01]  /*92c0*/  FFMA R19, R41.reuse, R56, R19 ;  /* 0x0000003829137223 */ /* 0x040fe20000000013 */
[C---:B------:R-:W-:Y:S01]  /*92d0*/  FMUL R17, R38.reuse, R21 ;  /* 0x0000001526117220 */ /* 0x040fe20000400000 */
[----:B------:R-:W-:Y:S01]  /*92e0*/  FFMA R16, R41, R57, R16 ;  /* 0x0000003929107223 */ /* 0x000fe20000000010 */
[----:B------:R-:W-:Y:S01]  /*92f0*/  SHF.L.U32 R67, R73, 0x10, RZ ;  /* 0x0000001049437819 */ /* 0x000fe200000006ff */
[C---:B------:R-:W-:Y:S01]  /*9300*/  FMUL R18, R38.reuse, R22 ;  /* 0x0000001626127220 */ /* 0x040fe20000400000 */
[----:B------:R-:W-:Y:S01]  /*9310*/  F2FP.BF16.F32.PACK_AB R111, R19, R14 ;  /* 0x0000000e136f723e */ /* 0x000fe200000010ff */
[C---:B------:R-:W-:Y:S01]  /*9320*/  FFMA R17, R41.reuse, R58, R17 ;  /* 0x0000003a29117223 */ /* 0x040fe20000000011 */
[C---:B------:R-:W-:Y:S01]  /*9330*/  FMUL R23, R38.reuse, R23 ;  /* 0x0000001726177220 */ /* 0x040fe20000400000 */
        /* <DEDUP_REMOVED lines=12> */
[C---:B------:R-:W-:Y:S01]  /*9400*/  FMUL R27, R38.reuse, R27 ;  /* 0x0000001b261b7220 */ /* 0x040fe20000400000 */
[C---:B------:R-:W-:Y:S01]  /*9410*/  FMUL R24, R38.reuse, R28 ;  /* 0x0000001c26187220 */ /* 0x040fe20000400000 */
[C---:B------:R-:W-:Y:S01]  /*9420*/  FMUL R25, R38.reuse, R29 ;  /* 0x0000001d26197220 */ /* 0x040fe20000400000 */
[C---:B------:R-:W-:Y:S01]  /*9430*/  FFMA R22, R41.reuse, R63, R22 ;  /* 0x0000003f29167223 */ /* 0x040fe20000000016 */
[C---:B------:R-:W-:Y:S01]  /*9440*/  FMUL R26, R38.reuse, R30 ;  /* 0x0000001e261a7220 */ /* 0x040fe20000400000 */
[C---:B------:R-:W-:Y:S01]  /*9450*/  FFMA R27, R41.reuse, R64, R27 ;  /* 0x00000040291b7223 */ /* 0x040fe2000000001b */
[----:B------:R-:W-:Y:S01]  /*9460*/  FMUL R31, R38, R31 ;  /* 0x0000001f261f7220 */ /* 0x000fe20000400000 */
[C---:B------:R-:W-:Y:S01]  /*9470*/  FFMA R24, R41.reuse, R65, R24 ;  /* 0x0000004129187223 */ /* 0x040fe20000000018 */
[----:B------:R-:W-:Y:S01]  /*9480*/  LOP3.LUT R70, R74, 0xffff0000, RZ, 0xc0, !PT ;  /* 0xffff00004a467812 */ /* 0x000fe200078ec0ff */
[C---:B------:R-:W-:Y:S01]  /*9490*/  FMUL R28, R38.reuse, R32 ;  /* 0x00000020261c7220 */ /* 0x040fe20000400000 */
[----:B------:R-:W-:Y:S01]  /*94a0*/  FFMA R25, R41, R66, R25 ;  /* 0x0000004229197223 */ /* 0x000fe20000000019 */
[----:B------:R-:W-:Y:S01]  /*94b0*/  SHF.L.U32 R71, R75, 0x10, RZ ;  /* 0x000000104b477819 */ /* 0x000fe200000006ff */
[C---:B------:R-:W-:Y:S01]  /*94c0*/  FMUL R29, R38.reuse, R33 ;  /* 0x00000021261d7220 */ /* 0x040fe20000400000 */
[----:B------:R-:W-:Y:S01]  /*94d0*/  FFMA R26, R41, R67, R26 ;  /* 0x00000043291a7223 */ /* 0x000fe2000000001a */
[----:B------:R-:W-:Y:S01]  /*94e0*/  LOP3.LUT R72, R75, 0xffff0000, RZ, 0xc0, !PT ;  /* 0xffff00004b487812 */ /* 0x000fe200078ec0ff */
        /* <DEDUP_REMOVED lines=24> */
[----:B------:R-:W-:Y:S02]  /*9670*/  UIADD3 UR9, UPT, UPT, UR49, 0xc0, URZ ;  /* 0x000000c031097890 */ /* 0x000fe4000fffe0ff */
[----:B------:R-:W-:Y:S01]  /*9680*/  UIADD3 UR8, UPT, UPT, UR44, 0x6400, URZ ;  /* 0x000064002c087890 */ /* 0x000fe2000fffe0ff */
[----:B------:R-:W-:Y:S01]  /*9690*/  UMOV UR10, UR50 ;  /* 0x00000032000a7c82 */ /* 0x000fe20008000000 */
[----:B------:R-:W-:Y:S01]  /*96a0*/  UMOV UR11, UR36 ;  /* 0x00000024000b7c82 */ /* 0x000fe20008000000 */
[----:B--2---:R-:W-:Y:S04]  /*96b0*/  UIADD3 UR4, UP0, UPT, UR6, 0x680, URZ ;  /* 0x0000068006047890 */ /* 0x004fe8000ff1e0ff */
[----:B------:R-:W-:Y:S09]  /*96c0*/  UIADD3.X UR5, UPT, UPT, URZ, UR7, URZ, UP0, !UPT ;  /* 0x00000007ff057290 */ /* 0x000ff200087fe4ff */
[----:B------:R2:W-:Y:S01]  /*96d0*/  UTMASTG.3D [UR8], [UR4] ;  /* 0x00000008040073b5 */ /* 0x0005e20008010000 */
[----:B------:R0:W-:Y:S01]  /*96e0*/  UTMACMDFLUSH ;  /* 0x00000000000079b7 */ /* 0x0001e20000000000 */
[----:B--2---:R-:W-:Y:S04]  /*96f0*/  DEPBAR.LE SB0, 0x1 ;  /* 0x000080400000791a */ /* 0x004fe80000000000 */
.L_x_137:
[----:B------:R-:W-:Y:S05]  /*9700*/  BSYNC.RECONVERGENT B0 ;  /* 0x0000000000007941 */ /* 0x000fea0003800200 */
.L_x_136:
[----:B------:R-:W-:Y:S01]  /*9710*/  BAR.SYNC.DEFER_BLOCKING 0x1, 0x80 ;  /* 0x0042000000007b1d */ /* 0x000fe20000010000 */
[----:B------:R-:W-:Y:S01]  /*9720*/  UISETP.NE.AND UP0, UPT, UR47, -0x4, UPT ;  /* 0xfffffffc2f00788c */ /* 0x000fe2000bf05270 */
[----:B------:R-:W-:Y:S08]  /*9730*/  IADD3 R0, PT, PT, R36, 0x1, RZ ;  /* 0x0000000124007810 */ /* 0x000ff00007ffe0ff */
[----:B------:R-:W-:Y:S05]  /*9740*/  BRA.U !UP0, `(.L_x_138) ;  /* 0x0000000108247547 */ /* 0x000fea000b800000 */
[----:B------:R-:W-:Y:S01]  /*9750*/  ISETP.NE.AND P0, PT, R95, RZ, PT ;  /* 0x000000ff5f00720c */ /* 0x000fe20003f05270 */
[----:B------:R-:W-:Y:S01]  /*9760*/  IMAD.U32 R2, RZ, RZ, UR46 ;  /* 0x0000002eff027e24 */ /* 0x000fe2000f8e00ff */
[----:B------:R-:W-:Y:S04]  /*9770*/  UIADD3 UR4, UPT, UPT, UR46, 0x1, URZ ;  /* 0x000000012e047890 */ /* 0x000fe8000fffe0ff */
[----:B------:R-:W-:Y:S04]  /*9780*/  UISETP.NE.AND UP0, UPT, UR4, 0x4, UPT ;  /* 0x000000040400788c */ /* 0x000fe8000bf05270 */
[----:B------:R-:W-:Y:S03]  /*9790*/  USEL UR46, UR4, URZ, UP0 ;  /* 0x000000ff042e7287 */ /* 0x000fe60008000000 */
[----:B------:R-:W-:Y:S05]  /*97a0*/  @P0 LEA R2, R2, UR44, 0x3 ;  /* 0x0000002c02020c11 */ /* 0x000fea000f8e18ff */
[----:B------:R-:W-:Y:S05]  /*97b0*/  @P0 VIADD R2, R2, 0xb0 ;  /* 0x000000b002020836 */ /* 0x000fea0000000000 */
[----:B------:R-:W-:Y:S04]  /*97c0*/  @P0 PRMT R2, R101, 0x654, R2 ;  /* 0x0000065465020816 */ /* 0x000fe80000000002 */
[----:B------:R2:W-:Y:S03]  /*97d0*/  @P0 SYNCS.ARRIVE.TRANS64.RED.A1T0 RZ, [R2+URZ], RZ ;  /* 0x000000ff02ff09a7 */ /* 0x0005e600081004ff */
.L_x_138:
[----:B------:R-:W-:Y:S01]  /*97e0*/  R2UR UR5, R83 ;  /* 0x00000000530572ca */ /* 0x000fe200000e0000 */
[----:B------:R-:W-:Y:S01]  /*97f0*/  UISETP.NE.AND UP0, UPT, UR61, URZ, UPT ;  /* 0x000000ff3d00728c */ /* 0x000fe2000bf05270 */
[----:B------:R-:W-:Y:S01]  /*9800*/  R2UR UR4, R84 ;  /* 0x00000000540472ca */ /* 0x000fe200000e0000 */
[----:B------:R-:W-:Y:S01]  /*9810*/  UIADD3 UR47, UPT, UPT, UR47, 0x4, URZ ;  /* 0x000000042f2f7890 */ /* 0x000fe2000fffe0ff */
[----:B------:R-:W-:Y:S01]  /*9820*/  ISETP.NE.AND P0, PT, R88, 0x2, PT ;  /* 0x000000025800780c */ /* 0x000fe20003f05270 */
[----:B------:R-:W-:Y:S01]  /*9830*/  UMOV UR36, UR60 ;  /* 0x0000003c00247c82 */ /* 0x000fe20008000000 */
[----:B------:R-:W-:Y:S02]  /*9840*/  ISETP.NE.AND P1, PT, R0, 0x4, PT ;  /* 0x000000040000780c */ /* 0x000fe40003f25270 */
[----:B--2---:R-:W-:Y:S02]  /*9850*/  SEL R2, RZ, 0x1, P0 ;  /* 0x00000001ff027807 */ /* 0x004fe40000000000 */
[----:B------:R-:W-:Y:S02]  /*9860*/  SEL R3, RZ, 0x1, P1 ;  /* 0x00000001ff037807 */ /* 0x000fe40000800000 */
[----:B------:R-:W-:Y:S01]  /*9870*/  LOP3.LUT R89, R89, R2, RZ, 0x3c, !PT ;  /* 0x0000000259597212 */ /* 0x000fe200078e3cff */
[----:B------:R-:W-:Y:S01]  /*9880*/  UIADD3 UR31, UPT, UPT, UR37, UR5, URZ ;  /* 0x00000005251f7290 */ /* 0x000fe2000fffe0ff */
[----:B------:R-:W-:Y:S01]  /*9890*/  LOP3.LUT R90, R90, R3, RZ, 0x3c, !PT ;  /* 0x000000035a5a7212 */ /* 0x000fe200078e3cff */
[----:B------:R-:W-:Y:S01]  /*98a0*/  UIADD3 UR30, UPT, UPT, UR38, UR4, URZ ;  /* 0x00000004261e7290 */ /* 0x000fe2000fffe0ff */
[----:B------:R-:W-:Y:S02]  /*98b0*/  SEL R88, R88, RZ, P0 ;  /* 0x000000ff58587207 */ /* 0x000fe40000000000 */
[----:B------:R-:W-:Y:S01]  /*98c0*/  SEL R36, R0, RZ, P1 ;  /* 0x000000ff00247207 */ /* 0x000fe20000800000 */
[----:B------:R-:W-:Y:S08]  /*98d0*/  BRA.U UP0, `(.L_x_139) ;  /* 0xffffffbd009c7547 */ /* 0x000ff0000b83ffff */
[----:B------:R-:W-:-:S13]  /*98e0*/  R2UR UR4, R85 ;  /* 0x00000000550472ca */ /* 0x000fda00000e0000 */
[----:B------:R-:W-:-:S09]  /*98f0*/  UISETP.NE.AND UP0, UPT, UR4, URZ, UPT ;  /* 0x000000ff0400728c */ /* 0x000fd2000bf05270 */
[----:B------:R-:W-:Y:S05]  /*9900*/  BRA.U !UP0, `(.L_x_140) ;  /* 0x0000000108487547 */ /* 0x000fea000b800000 */
[----:B------:R-:W2:Y:S02]  /*9910*/  LDCU.64 UR4, c[0x0][0x890] ;  /* 0x00011200ff0477ac */ /* 0x000ea40008000a00 */
[----:B--2---:R-:W-:-:S04]  /*9920*/  UISETP.NE.U32.AND UP0, UPT, UR4, URZ, UPT ;  /* 0x000000ff0400728c */ /* 0x004fc8000bf05070 */
[----:B------:R-:W-:-:S09]  /*9930*/  UISETP.NE.AND.EX UP0, UPT, UR5, URZ, UPT, UP0 ;  /* 0x000000ff0500728c */ /* 0x000fd2000bf05300 */
[----:B------:R-:W-:Y:S05]  /*9940*/  BRA.U UP0, `(.L_x_141) ;  /* 0x00000001000c7547 */ /* 0x000fea000b800000 */
[----:B------:R-:W-:-:S13]  /*9950*/  FSETP.NEU.AND P0, PT, R41, RZ, PT ;  /* 0x000000ff2900720b */ /* 0x000fda0003f0d000 */
[----:B------:R-:W-:Y:S05]  /*9960*/  @!P0 EXIT ;  /* 0x000000000000894d */ /* 0x000fea0003800000 */
[----:B------:R-:W-:Y:S05]  /*9970*/  BRA `(.L_x_140) ;  /* 0x00000000002c7947 */ /* 0x000fea0003800000 */
.L_x_141:
[----:B------:R-:W-:Y:S01]  /*9980*/  ISETP.NE.AND P0, PT, R87, RZ, PT ;  /* 0x000000ff5700720c */ /* 0x000fe20003f05270 */
[----:B------:R-:W-:-:S12]  /*9990*/  BSSY.RECONVERGENT B0, `(.L_x_140) ;  /* 0x0000009000007945 */ /* 0x000fd80003800200 */
[----:B------:R-:W-:Y:S05]  /*99a0*/  @P0 BRA `(.L_x_142) ;  /* 0x0000000000140947 */ /* 0x000fea0003800000 */
[----:B------:R-:W2:Y:S02]  /*99b0*/  LDCU.64 UR4, c[0x0][0x888] ;  /* 0x00011100ff0477ac */ /* 0x000ea40008000a00 */
[----:B--2---:R-:W-:-:S04]  /*99c0*/  ISETP.NE.U32.AND P0, PT, RZ, UR4, PT ;  /* 0x00000004ff007c0c */ /* 0x004fc8000bf05070 */
[----:B------:R-:W-:-:S13]  /*99d0*/  ISETP.NE.AND.EX P0, PT, RZ, UR5, PT, P0 ;  /* 0x00000005ff007c0c */ /* 0x000fda000bf05300 */
[----:B------:R-:W-:Y:S05]  /*99e0*/  @!P0 EXIT ;  /* 0x000000000000894d */ /* 0x000fea0003800000 */
[----:B------:R-:W-:Y:S05]  /*99f0*/  BRA `(.L_x_143) ;  /* 0x0000000000087947 */ /* 0x000fea0003800000 */
.L_x_142:
[----:B------:R-:W-:-:S13]  /*9a00*/  FSETP.NEU.AND P0, PT, R41, RZ, PT ;  /* 0x000000ff2900720b */ /* 0x000fda0003f0d000 */
[----:B------:R-:W-:Y:S05]  /*9a10*/  @!P0 EXIT ;  /* 0x000000000000894d */ /* 0x000fea0003800000 */
.L_x_143:
[----:B------:R-:W-:Y:S05]  /*9a20*/  BSYNC.RECONVERGENT B0 ;  /* 0x0000000000007941 */ /* 0x000fea0003800200 */
.L_x_140:
[----:B------:R-:W2:Y:S01]  /*9a30*/  S2UR UR5, SR_CgaCtaId ;  /* 0x00000000000579c3 */ /* 0x000ea20000008800 */
[----:B------:R-:W-:Y:S01]  /*9a40*/  ULEA UR4, UR46, UR44, 0x3 ;  /* 0x0000002c2e047291 */ /* 0x000fe2000f8e18ff */
[----:B------:R-:W-:-:S04]  /*9a50*/  DEPBAR.LE SB0, 0x0 ;  /* 0x000080000000791a */ /* 0x000fc80000000000 */
[----:B------:R-:W-:-:S04]  /*9a60*/  UIADD3 UR4, UPT, UPT, UR4, 0xb0, URZ ;  /* 0x000000b004047890 */ /* 0x000fc8000fffe0ff */
[----:B--2---:R-:W-:-:S09]  /*9a70*/  UPRMT UR4, UR5, 0x654, UR4 ;  /* 0x0000065405047896 */ /* 0x004fd20008000004 */
[----:B------:R-:W-:Y:S01]  /*9a80*/  SYNCS.ARRIVE.TRANS64.RED.A1T0 RZ, [UR4], RZ ;  /* 0x000000ffffff79a7 */ /* 0x000fe20008100404 */
[----:B------:R-:W-:Y:S05]  /*9a90*/  EXIT ;  /* 0x000000000000794d */ /* 0x000fea0003800000 */
.L_x_25:
[----:B-1----:R1:W3:Y:S02]  /*9aa0*/  SYNCS.PHASECHK.TRANS64.TRYWAIT P0, [R0+URZ+0x150], R3 ;  /* 0x00015003000075a7 */ /* 0x0022e400080011ff */
[----:B---3--:R-:W-:Y:S05]  /*9ab0*/  @!P0 NANOSLEEP.SYNCS 0x989680 ;  /* 0x009896800000895d */ /* 0x008fea0003900000 */
[----:B------:R-:W3:Y:S02]  /*9ac0*/  @!P0 SYNCS.PHASECHK.TRANS64 P0, [R0+URZ+0x150], R3 ;  /* 0x00015003000085a7 */ /* 0x000ee400080010ff */
[----:B---3--:R-:W-:Y:S05]  /*9ad0*/  @!P0 BRA `(.L_x_25) ;  /* 0xfffffffc00f08947 */ /* 0x008fea000383ffff */
[----:B------:R-:W-:Y:S05]  /*9ae0*/  BRA `(.L_x_144) ;  /* 0xffffff8000007947 */ /* 0x000fea000383ffff */
.L_x_28:
[----:B-1----:R-:W-:-:S07]  /*9af0*/  MOV R0, UR33 ;  /* 0x0000002100007c02 */ /* 0x002fce0008000f00 */
.L_x_145:
[----:B-1----:R1:W3:Y:S02]  /*9b00*/  SYNCS.PHASECHK.TRANS64.TRYWAIT P0, [R0+URZ+0x48], R3 ;  /* 0x00004803000075a7 */ /* 0x0022e400080011ff */
[----:B---3--:R-:W-:Y:S05]  /*9b10*/  @!P0 NANOSLEEP.SYNCS 0x989680 ;  /* 0x009896800000895d */ /* 0x008fea0003900000 */
[----:B------:R-:W3:Y:S02]  /*9b20*/  @!P0 SYNCS.PHASECHK.TRANS64 P0, [R0+URZ+0x48], R3 ;  /* 0x00004803000085a7 */ /* 0x000ee400080010ff */
[----:B---3--:R-:W-:Y:S05]  /*9b30*/  @!P0 BRA `(.L_x_145) ;  /* 0xfffffffc00f08947 */ /* 0x008fea000383ffff */
[----:B------:R-:W-:Y:S05]  /*9b40*/  BRA `(.L_x_27) ;  /* 0xffffff8000407947 */ /* 0x000fea000383ffff */
.L_x_35:
[----:B-1----:R-:W-:-:S07]  /*9b50*/  MOV R0, UR9 ;  /* 0x0000000900007c02 */ /* 0x002fce0008000f00 */
.L_x_146:
[----:B-1----:R1:W3:Y:S02]  /*9b60*/  SYNCS.PHASECHK.TRANS64.TRYWAIT P0, [R0+URZ+0x48], R3 ;  /* 0x00004803000075a7 */ /* 0x0022e400080011ff */
[----:B---3--:R-:W-:Y:S05]  /*9b70*/  @!P0 NANOSLEEP.SYNCS 0x989680 ;  /* 0x009896800000895d */ /* 0x008fea0003900000 */
[----:B------:R-:W3:Y:S02]  /*9b80*/  @!P0 SYNCS.PHASECHK.TRANS64 P0, [R0+URZ+0x48], R3 ;  /* 0x00004803000085a7 */ /* 0x000ee400080010ff */
[----:B---3--:R-:W-:Y:S05]  /*9b90*/  @!P0 BRA `(.L_x_146) ;  /* 0xfffffffc00f08947 */ /* 0x008fea000383ffff */
[----:B------:R-:W-:Y:S05]  /*9ba0*/  BRA `(.L_x_34) ;  /* 0xffffff8400007947 */ /* 0x000fea000383ffff */
.L_x_40:
[----:B-1----:R1:W3:Y:S02]  /*9bb0*/  SYNCS.PHASECHK.TRANS64.TRYWAIT P0, [R3+URZ+0xe0], R0 ;  /* 0x0000e000030075a7 */ /* 0x0022e400080011ff */
[----:B---3--:R-:W-:Y:S05]  /*9bc0*/  @!P0 NANOSLEEP.SYNCS 0x989680 ;  /* 0x009896800000895d */ /* 0x008fea0003900000 */
[----:B------:R-:W3:Y:S02]  /*9bd0*/  @!P0 SYNCS.PHASECHK.TRANS64 P0, [R3+URZ+0xe0], R0 ;  /* 0x0000e000030085a7 */ /* 0x000ee400080010ff */
[----:B---3--:R-:W-:Y:S05]  /*9be0*/  @!P0 BRA `(.L_x_40) ;  /* 0xfffffffc00f08947 */ /* 0x008fea000383ffff */
[----:B------:R-:W-:Y:S05]  /*9bf0*/  BRA `(.L_x_147) ;  /* 0xffffff8400a07947 */ /* 0x000fea000383ffff */
.L_x_44:
[----:B-1----:R-:W-:-:S07]  /*9c00*/  MOV R0, UR4 ;  /* 0x0000000400007c02 */ /* 0x002fce0008000f00 */
.L_x_148:
[----:B-1----:R1:W3:Y:S02]  /*9c10*/  SYNCS.PHASECHK.TRANS64.TRYWAIT P0, [R0+URZ], R3 ;  /* 0x00000003000075a7 */ /* 0x0022e400080011ff */
[----:B---3--:R-:W-:Y:S05]  /*9c20*/  @!P0 NANOSLEEP.SYNCS 0x989680 ;  /* 0x009896800000895d */ /* 0x008fea0003900000 */
[----:B------:R-:W3:Y:S02]  /*9c30*/  @!P0 SYNCS.PHASECHK.TRANS64 P0, [R0+URZ], R3 ;  /* 0x00000003000085a7 */ /* 0x000ee400080010ff */
[----:B---3--:R-:W-:Y:S05]  /*9c40*/  @!P0 BRA `(.L_x_148) ;  /* 0xfffffffc00f08947 */ /* 0x008fea000383ffff */
[----:B------:R-:W-:Y:S05]  /*9c50*/  BRA `(.L_x_149) ;  /* 0xffffff8c004c7947 */ /* 0x000fea000383ffff */
.L_x_45:
[----:B------:R-:W-:-:S07]  /*9c60*/  MOV R0, UR5 ;  /* 0x0000000500007c02 */ /* 0x000fce0008000f00 */
.L_x_150:
[----:B-1----:R1:W3:Y:S02]  /*9c70*/  SYNCS.PHASECHK.TRANS64.TRYWAIT P0, [R0+URZ], R3 ;  /* 0x00000003000075a7 */ /* 0x0022e400080011ff */
[----:B---3--:R-:W-:Y:S05]  /*9c80*/  @!P0 NANOSLEEP.SYNCS 0x989680 ;  /* 0x009896800000895d */ /* 0x008fea0003900000 */
[----:B------:R-:W3:Y:S02]  /*9c90*/  @!P0 SYNCS.PHASECHK.TRANS64 P0, [R0+URZ], R3 ;  /* 0x00000003000085a7 */ /* 0x000ee400080010ff */
[----:B---3--:R-:W-:Y:S05]  /*9ca0*/  @!P0 BRA `(.L_x_150) ;  /* 0xfffffffc00f08947 */ /* 0x008fea000383ffff */
[----:B------:R-:W-:Y:S05]  /*9cb0*/  BRA `(.L_x_151) ;  /* 0xffffff8c00587947 */ /* 0x000fea000383ffff */
.L_x_46:
[----:B------:R-:W-:-:S07]  /*9cc0*/  MOV R0, UR5 ;  /* 0x0000000500007c02 */ /* 0x000fce0008000f00 */
.L_x_152:
[----:B-1----:R1:W3:Y:S02]  /*9cd0*/  SYNCS.PHASECHK.TRANS64.TRYWAIT P0, [R0+URZ], R3 ;  /* 0x00000003000075a7 */ /* 0x0022e400080011ff */
[----:B---3--:R-:W-:Y:S05]  /*9ce0*/  @!P0 NANOSLEEP.SYNCS 0x989680 ;  /* 0x009896800000895d */ /* 0x008fea0003900000 */
[----:B------:R-:W3:Y:S02]  /*9cf0*/  @!P0 SYNCS.PHASECHK.TRANS64 P0, [R0+URZ], R3 ;  /* 0x00000003000085a7 */ /* 0x000ee400080010ff */
[----:B---3--:R-:W-:Y:S05]  /*9d00*/  @!P0 BRA `(.L_x_152) ;  /* 0xfffffffc00f08947 */ /* 0x008fea000383ffff */
[----:B------:R-:W-:Y:S05]  /*9d10*/  BRA `(.L_x_153) ;  /* 0xffffff8c00647947 */ /* 0x000fea000383ffff */
.L_x_47:
[----:B------:R-:W-:-:S07]  /*9d20*/  MOV R0, UR5 ;  /* 0x0000000500007c02 */ /* 0x000fce0008000f00 */
.L_x_154:
[----:B-1----:R1:W3:Y:S02]  /*9d30*/  SYNCS.PHASECHK.TRANS64.TRYWAIT P0, [R0+URZ], R3 ;  /* 0x00000003000075a7 */ /* 0x0022e400080011ff */
[----:B---3--:R-:W-:Y:S05]  /*9d40*/  @!P0 NANOSLEEP.SYNCS 0x989680 ;  /* 0x009896800000895d */ /* 0x008fea0003900000 */
[----:B------:R-:W3:Y:S02]  /*9d50*/  @!P0 SYNCS.PHASECHK.TRANS64 P0, [R0+URZ], R3 ;  /* 0x00000003000085a7 */ /* 0x000ee400080010ff */
[----:B---3--:R-:W-:Y:S05]  /*9d60*/  @!P0 BRA `(.L_x_154) ;  /* 0xfffffffc00f08947 */ /* 0x008fea000383ffff */
[----:B------:R-:W-:Y:S05]  /*9d70*/  BRA `(.L_x_155) ;  /* 0xffffff8c00707947 */ /* 0x000fea000383ffff */
.L_x_48:
[----:B------:R-:W-:-:S07]  /*9d80*/  MOV R0, UR5 ;  /* 0x0000000500007c02 */ /* 0x000fce0008000f00 */
.L_x_156:
[----:B-1----:R1:W3:Y:S02]  /*9d90*/  SYNCS.PHASECHK.TRANS64.TRYWAIT P0, [R0+URZ], R3 ;  /* 0x00000003000075a7 */ /* 0x0022e400080011ff */
[----:B---3--:R-:W-:Y:S05]  /*9da0*/  @!P0 NANOSLEEP.SYNCS 0x989680 ;  /* 0x009896800000895d */ /* 0x008fea0003900000 */
[----:B------:R-:W3:Y:S02]  /*9db0*/  @!P0 SYNCS.PHASECHK.TRANS64 P0, [R0+URZ], R3 ;  /* 0x00000003000085a7 */ /* 0x000ee400080010ff */
[----:B---3--:R-:W-:Y:S05]  /*9dc0*/  @!P0 BRA `(.L_x_156) ;  /* 0xfffffffc00f08947 */ /* 0x008fea000383ffff */
[----:B------:R-:W-:Y:S05]  /*9dd0*/  BRA `(.L_x_157) ;  /* 0xffffff8c007c7947 */ /* 0x000fea000383ffff */
.L_x_49:
[----:B------:R-:W-:-:S07]  /*9de0*/  MOV R0, UR5 ;  /* 0x0000000500007c02 */ /* 0x000fce0008000f00 */
.L_x_158:
[----:B-1----:R1:W3:Y:S02]  /*9df0*/  SYNCS.PHASECHK.TRANS64.TRYWAIT P0, [R0+URZ], R3 ;  /* 0x00000003000075a7 */ /* 0x0022e400080011ff */
[----:B---3--:R-:W-:Y:S05]  /*9e00*/  @!P0 NANOSLEEP.SYNCS 0x989680 ;  /* 0x009896800000895d */ /* 0x008fea0003900000 */
[----:B------:R-:W3:Y:S02]  /*9e10*/  @!P0 SYNCS.PHASECHK.TRANS64 P0, [R0+URZ], R3 ;  /* 0x00000003000085a7 */ /* 0x000ee400080010ff */
[----:B---3--:R-:W-:Y:S05]  /*9e20*/  @!P0 BRA `(.L_x_158) ;  /* 0xfffffffc00f08947 */ /* 0x008fea000383ffff */
[----:B------:R-:W-:Y:S05]  /*9e30*/  BRA `(.L_x_159) ;  /* 0xffffff8c00887947 */ /* 0x000fea000383ffff */
.L_x_50:
[----:B------:R-:W-:-:S07]  /*9e40*/  MOV R0, UR5 ;  /* 0x0000000500007c02 */ /* 0x000fce0008000f00 */
.L_x_160:
[----:B-1----:R1:W3:Y:S02]  /*9e50*/  SYNCS.PHASECHK.TRANS64.TRYWAIT P0, [R0+URZ], R3 ;  /* 0x00000003000075a7 */ /* 0x0022e400080011ff */
[----:B---3--:R-:W-:Y:S05]  /*9e60*/  @!P0 NANOSLEEP.SYNCS 0x989680 ;  /* 0x009896800000895d */ /* 0x008fea0003900000 */
[----:B------:R-:W3:Y:S02]  /*9e70*/  @!P0 SYNCS.PHASECHK.TRANS64 P0, [R0+URZ], R3 ;  /* 0x00000003000085a7 */ /* 0x000ee400080010ff */
[----:B---3--:R-:W-:Y:S05]  /*9e80*/  @!P0 BRA `(.L_x_160) ;  /* 0xfffffffc00f08947 */ /* 0x008fea000383ffff */
[----:B------:R-:W-:Y:S05]  /*9e90*/  BRA `(.L_x_161) ;  /* 0xffffff8c00947947 */ /* 0x000fea000383ffff */
.L_x_51:
[----:B------:R-:W-:-:S07]  /*9ea0*/  MOV R0, UR5 ;  /* 0x0000000500007c02 */ /* 0x000fce0008000f00 */
.L_x_162:
[----:B-1----:R1:W3:Y:S02]  /*9eb0*/  SYNCS.PHASECHK.TRANS64.TRYWAIT P0, [R0+URZ], R3 ;  /* 0x00000003000075a7 */ /* 0x0022e400080011ff */
[----:B---3--:R-:W-:Y:S05]  /*9ec0*/  @!P0 NANOSLEEP.SYNCS 0x989680 ;  /* 0x009896800000895d */ /* 0x008fea0003900000 */
[----:B------:R-:W3:Y:S02]  /*9ed0*/  @!P0 SYNCS.PHASECHK.TRANS64 P0, [R0+URZ], R3 ;  /* 0x00000003000085a7 */ /* 0x000ee400080010ff */
[----:B---3--:R-:W-:Y:S05]  /*9ee0*/  @!P0 BRA `(.L_x_162) ;  /* 0xfffffffc00f08947 */ /* 0x008fea000383ffff */
[----:B------:R-:W-:Y:S05]  /*9ef0*/  BRA `(.L_x_163) ;  /* 0xffffff8c00a07947 */ /* 0x000fea000383ffff */
.L_x_54:
[----:B--2---:R2:W3:Y:S02]  /*9f00*/  SYNCS.PHASECHK.TRANS64.TRYWAIT P0, [R2+URZ+0x140], R5 ;  /* 0x00014005020075a7 */ /* 0x0044e400080011ff */
[----:B---3--:R-:W-:Y:S05]  /*9f10*/  @!P0 NANOSLEEP.SYNCS 0x989680 ;  /* 0x009896800000895d */ /* 0x008fea0003900000 */
[----:B------:R-:W3:Y:S02]  /*9f20*/  @!P0 SYNCS.PHASECHK.TRANS64 P0, [R2+URZ+0x140], R5 ;  /* 0x00014005020085a7 */ /* 0x000ee400080010ff */
[----:B---3--:R-:W-:Y:S05]  /*9f30*/  @!P0 BRA `(.L_x_54) ;  /* 0xfffffffc00f08947 */ /* 0x008fea000383ffff */
[----:B------:R-:W-:Y:S05]  /*9f40*/  BRA `(.L_x_164) ;  /* 0xffffff9000047947 */ /* 0x000fea000383ffff */
.L_x_55:
[----:B------:R-:W-:-:S07]  /*9f50*/  MOV R2, UR4 ;  /* 0x0000000400027c02 */ /* 0x000fce0008000f00 */
.L_x_165:
[----:B--2---:R2:W3:Y:S02]  /*9f60*/  SYNCS.PHASECHK.TRANS64.TRYWAIT P0, [R2+URZ+0xf0], R5 ;  /* 0x0000f005020075a7 */ /* 0x0044e400080011ff */
[----:B---3--:R-:W-:Y:S05]  /*9f70*/  @!P0 NANOSLEEP.SYNCS 0x989680 ;  /* 0x009896800000895d */ /* 0x008fea0003900000 */
[----:B------:R-:W3:Y:S02]  /*9f80*/  @!P0 SYNCS.PHASECHK.TRANS64 P0, [R2+URZ+0xf0], R5 ;  /* 0x0000f005020085a7 */ /* 0x000ee400080010ff */
[----:B---3--:R-:W-:Y:S05]  /*9f90*/  @!P0 BRA `(.L_x_165) ;  /* 0xfffffffc00f08947 */ /* 0x008fea000383ffff */
[----:B------:R-:W-:Y:S05]  /*9fa0*/  BRA `(.L_x_166) ;  /* 0xffffff9000147947 */ /* 0x000fea000383ffff */
.L_x_56:
[----:B--2---:R2:W3:Y:S02]  /*9fb0*/  SYNCS.PHASECHK.TRANS64.TRYWAIT P1, [R2+URZ+0xe0], R5 ;  /* 0x0000e005020075a7 */ /* 0x0044e400080211ff */
[----:B---3--:R-:W-:Y:S05]  /*9fc0*/  @!P1 NANOSLEEP.SYNCS 0x989680 ;  /* 0x009896800000995d */ /* 0x008fea0003900000 */
[----:B------:R-:W3:Y:S02]  /*9fd0*/  @!P1 SYNCS.PHASECHK.TRANS64 P1, [R2+URZ+0xe0], R5 ;  /* 0x0000e005020095a7 */ /* 0x000ee400080210ff */
[----:B---3--:R-:W-:Y:S05]  /*9fe0*/  @!P1 BRA `(.L_x_56) ;  /* 0xfffffffc00f09947 */ /* 0x008fea000383ffff */
[----:B------:R-:W-:Y:S05]  /*9ff0*/  BRA `(.L_x_167) ;  /* 0xffffff9000447947 */ /* 0x000fea000383ffff */
.L_x_59:
[----:B------:R-:W-:-:S07]  /*a000*/  MOV R0, UR4 ;  /* 0x0000000400007c02 */ /* 0x000fce0008000f00 */
.L_x_168:
[----:B--2---:R2:W3:Y:S02]  /*a010*/  SYNCS.PHASECHK.TRANS64.TRYWAIT P0, [R0+URZ+0xf0], R3 ;  /* 0x0000f003000075a7 */ /* 0x0044e400080011ff */
[----:B---3--:R-:W-:Y:S05]  /*a020*/  @!P0 NANOSLEEP.SYNCS 0x989680 ;  /* 0x009896800000895d */ /* 0x008fea0003900000 */
[----:B------:R-:W3:Y:S02]  /*a030*/  @!P0 SYNCS.PHASECHK.TRANS64 P0, [R0+URZ+0xf0], R3 ;  /* 0x0000f003000085a7 */ /* 0x000ee400080010ff */
[----:B---3--:R-:W-:Y:S05]  /*a040*/  @!P0 BRA `(.L_x_168) ;  /* 0xfffffffc00f08947 */ /* 0x008fea000383ffff */
[----:B------:R-:W-:Y:S05]  /*a050*/  BRA `(.L_x_58) ;  /* 0xffffff9000987947 */ /* 0x000fea000383ffff */
.L_x_66:
[----:B-1----:R1:W2:Y:S02]  /*a060*/  SYNCS.PHASECHK.TRANS64.TRYWAIT P1, [R0+URZ+0xe0], R5 ;  /* 0x0000e005000075a7 */ /* 0x0022a400080211ff */
[----:B--2---:R-:W-:Y:S05]  /*a070*/  @!P1 NANOSLEEP.SYNCS 0x989680 ;  /* 0x009896800000995d */ /* 0x004fea0003900000 */
[----:B------:R-:W2:Y:S02]  /*a080*/  @!P1 SYNCS.PHASECHK.TRANS64 P1, [R0+URZ+0xe0], R5 ;  /* 0x0000e005000095a7 */ /* 0x000ea400080210ff */
[----:B--2---:R-:W-:Y:S05]  /*a090*/  @!P1 BRA `(.L_x_66) ;  /* 0xfffffffc00f09947 */ /* 0x004fea000383ffff */
[----:B------:R-:W-:Y:S05]  /*a0a0*/  BRA `(.L_x_169) ;  /* 0xffffff9800007947 */ /* 0x000fea000383ffff */
.L_x_67:
[----:B------:R-:W-:-:S07]  /*a0b0*/  MOV R3, UR23 ;  /* 0x0000001700037c02 */ /* 0x000fce0008000f00 */
.L_x_170:
[----:B-1----:R1:W2:Y:S02]  /*a0c0*/  SYNCS.PHASECHK.TRANS64.TRYWAIT P0, [R3+URZ+0x120], R0 ;  /* 0x00012000030075a7 */ /* 0x0022a400080011ff */
[----:B--2---:R-:W-:Y:S05]  /*a0d0*/  @!P0 NANOSLEEP.SYNCS 0x989680 ;  /* 0x009896800000895d */ /* 0x004fea0003900000 */
[----:B------:R-:W2:Y:S02]  /*a0e0*/  @!P0 SYNCS.PHASECHK.TRANS64 P0, [R3+URZ+0x120], R0 ;  /* 0x00012000030085a7 */ /* 0x000ea400080010ff */
[----:B--2---:R-:W-:Y:S05]  /*a0f0*/  @!P0 BRA `(.L_x_170) ;  /* 0xfffffffc00f08947 */ /* 0x004fea000383ffff */
[----:B------:R-:W-:Y:S05]  /*a100*/  BRA `(.L_x_171) ;  /* 0xffffff9800507947 */ /* 0x000fea000383ffff */
.L_x_70:
[----:B------:R-:W-:Y:S07]  /*a110*/  MOV R0, UR5 ;  /* 0x0000000500007c02 */ /* 0x000fee0008000f00 */
.L_x_172:
[----:B-1----:R1:W2:Y:S02]  /*a120*/  SYNCS.PHASECHK.TRANS64.TRYWAIT P0, [R0+URZ], R3 ;  /* 0x00000003000075a7 */ /* 0x0022a400080011ff */
[----:B--2---:R-:W-:Y:S05]  /*a130*/  @!P0 NANOSLEEP.SYNCS 0x989680 ;  /* 0x009896800000895d */ /* 0x004fea0003900000 */
[----:B------:R-:W2:Y:S02]  /*a140*/  @!P0 SYNCS.PHASECHK.TRANS64 P0, [R0+URZ], R3 ;  /* 0x00000003000085a7 */ /* 0x000ea400080010ff */
[----:B--2---:R-:W-:Y:S05]  /*a150*/  @!P0 BRA `(.L_x_172) ;  /* 0xfffffffc00f08947 */ /* 0x004fea000383ffff */
[----:B------:R-:W-:Y:S05]  /*a160*/  BRA `(.L_x_69) ;  /* 0xffffff98006c7947 */ /* 0x000fea000383ffff */
.L_x_73:
[----:B------:R-:W-:-:S07]  /*a170*/  MOV R0, UR4 ;  /* 0x0000000400007c02 */ /* 0x000fce0008000f00 */
.L_x_173:
[----:B--2---:R2:W4:Y:S02]  /*a180*/  SYNCS.PHASECHK.TRANS64.TRYWAIT P0, [R0+URZ], R3 ;  /* 0x00000003000075a7 */ /* 0x00452400080011ff */
[----:B----4-:R-:W-:Y:S05]  /*a190*/  @!P0 NANOSLEEP.SYNCS 0x989680 ;  /* 0x009896800000895d */ /* 0x010fea0003900000 */
[----:B------:R-:W4:Y:S02]  /*a1a0*/  @!P0 SYNCS.PHASECHK.TRANS64 P0, [R0+URZ], R3 ;  /* 0x00000003000085a7 */ /* 0x000f2400080010ff */
[----:B----4-:R-:W-:Y:S05]  /*a1b0*/  @!P0 BRA `(.L_x_173) ;  /* 0xfffffffc00f08947 */ /* 0x010fea000383ffff */
[----:B------:R-:W-:Y:S05]  /*a1c0*/  BRA `(.L_x_174) ;  /* 0xffffff9c00207947 */ /* 0x000fea000383ffff */
.L_x_74:
[----:B------:R-:W-:-:S07]  /*a1d0*/  MOV R0, UR5 ;  /* 0x0000000500007c02 */ /* 0x000fce0008000f00 */
.L_x_175:
[----:B-1----:R1:W2:Y:S02]  /*a1e0*/  SYNCS.PHASECHK.TRANS64.TRYWAIT P0, [R0+URZ], R3 ;  /* 0x00000003000075a7 */ /* 0x0022a400080011ff */
[----:B--2---:R-:W-:Y:S05]  /*a1f0*/  @!P0 NANOSLEEP.SYNCS 0x989680 ;  /* 0x009896800000895d */ /* 0x004fea0003900000 */
[----:B------:R-:W2:Y:S02]  /*a200*/  @!P0 SYNCS.PHASECHK.TRANS64 P0, [R0+URZ], R3 ;  /* 0x00000003000085a7 */ /* 0x000ea400080010ff */
[----:B--2---:R-:W-:Y:S05]  /*a210*/  @!P0 BRA `(.L_x_175) ;  /* 0xfffffffc00f08947 */ /* 0x004fea000383ffff */
[----:B------:R-:W-:Y:S05]  /*a220*/  BRA `(.L_x_176) ;  /* 0xffffff9c002c7947 */ /* 0x000fea000383ffff */
.L_x_75:
[----:B------:R-:W-:-:S07]  /*a230*/  MOV R0, UR5 ;  /* 0x0000000500007c02 */ /* 0x000fce0008000f00 */
.L_x_177:
[----:B-1----:R1:W2:Y:S02]  /*a240*/  SYNCS.PHASECHK.TRANS64.TRYWAIT P0, [R0+URZ], R3 ;  /* 0x00000003000075a7 */ /* 0x0022a400080011ff */
[----:B--2---:R-:W-:Y:S05]  /*a250*/  @!P0 NANOSLEEP.SYNCS 0x989680 ;  /* 0x009896800000895d */ /* 0x004fea0003900000 */
[----:B------:R-:W2:Y:S02]  /*a260*/  @!P0 SYNCS.PHASECHK.TRANS64 P0, [R0+URZ], R3 ;  /* 0x00000003000085a7 */ /* 0x000ea400080010ff */
[----:B--2---:R-:W-:Y:S05]  /*a270*/  @!P0 BRA `(.L_x_177) ;  /* 0xfffffffc00f08947 */ /* 0x004fea000383ffff */
[----:B------:R-:W-:Y:S05]  /*a280*/  BRA `(.L_x_178) ;  /* 0xffffff9c00387947 */ /* 0x000fea000383ffff */
.L_x_76:
[----:B------:R-:W-:-:S07]  /*a290*/  MOV R0, UR4 ;  /* 0x0000000400007c02 */ /* 0x000fce0008000f00 */
.L_x_179:
[----:B-1----:R1:W2:Y:S02]  /*a2a0*/  SYNCS.PHASECHK.TRANS64.TRYWAIT P0, [R0+URZ], R3 ;  /* 0x00000003000075a7 */ /* 0x0022a400080011ff */
[----:B--2---:R-:W-:Y:S05]  /*a2b0*/  @!P0 NANOSLEEP.SYNCS 0x989680 ;  /* 0x009896800000895d */ /* 0x004fea0003900000 */
[----:B------:R-:W2:Y:S02]  /*a2c0*/  @!P0 SYNCS.PHASECHK.TRANS64 P0, [R0+URZ], R3 ;  /* 0x00000003000085a7 */ /* 0x000ea400080010ff */
[----:B--2---:R-:W-:Y:S05]  /*a2d0*/  @!P0 BRA `(.L_x_179) ;  /* 0xfffffffc00f08947 */ /* 0x004fea000383ffff */
[----:B------:R-:W-:Y:S05]  /*a2e0*/  BRA `(.L_x_180) ;  /* 0xffffff9c00447947 */ /* 0x000fea000383ffff */
.L_x_81:
[----:B-1----:R1:W2:Y:S02]  /*a2f0*/  SYNCS.PHASECHK.TRANS64.TRYWAIT P0, [R8+URZ+0xe0], R5 ;  /* 0x0000e005080075a7 */ /* 0x0022a400080011ff */
[----:B--2---:R-:W-:Y:S05]  /*a300*/  @!P0 NANOSLEEP.SYNCS 0x989680 ;  /* 0x009896800000895d */ /* 0x004fea0003900000 */
[----:B------:R-:W2:Y:S02]  /*a310*/  @!P0 SYNCS.PHASECHK.TRANS64 P0, [R8+URZ+0xe0], R5 ;  /* 0x0000e005080085a7 */ /* 0x000ea400080010ff */
[----:B--2---:R-:W-:Y:S05]  /*a320*/  @!P0 BRA `(.L_x_81) ;  /* 0xfffffffc00f08947 */ /* 0x004fea000383ffff */
[----:B------:R-:W-:Y:S05]  /*a330*/  BRA `(.L_x_181) ;  /* 0xffffffa000887947 */ /* 0x000fea000383ffff */
.L_x_84:
[----:B------:R-:W-:Y:S07]  /*a340*/  MOV R0, UR21 ;  /* 0x0000001500007c02 */ /* 0x000fee0008000f00 */
.L_x_182:
[----:B-1----:R1:W2:Y:S02]  /*a350*/  SYNCS.PHASECHK.TRANS64.TRYWAIT P1, [R0+URZ+0xd8], R5 ;  /* 0x0000d805000075a7 */ /* 0x0022a400080211ff */
[----:B--2---:R-:W-:Y:S05]  /*a360*/  @!P1 NANOSLEEP.SYNCS 0x989680 ;  /* 0x009896800000995d */ /* 0x004fea0003900000 */
[----:B------:R-:W2:Y:S02]  /*a370*/  @!P1 SYNCS.PHASECHK.TRANS64 P1, [R0+URZ+0xd8], R5 ;  /* 0x0000d805000095a7 */ /* 0x000ea400080210ff */
[----:B--2---:R-:W-:Y:S05]  /*a380*/  @!P1 BRA `(.L_x_182) ;  /* 0xfffffffc00f09947 */ /* 0x004fea000383ffff */
[----:B------:R-:W-:Y:S05]  /*a390*/  BRA `(.L_x_83) ;  /* 0xffffffa800047947 */ /* 0x000fea000383ffff */
.L_x_87:
[----:B-1----:R-:W-:Y:S07]  /*a3a0*/  MOV R5, UR21 ;  /* 0x0000001500057c02 */ /* 0x002fee0008000f00 */
.L_x_183:
[----:B-1----:R1:W2:Y:S02]  /*a3b0*/  SYNCS.PHASECHK.TRANS64.TRYWAIT P0, [R5+URZ+0xb0], R4 ;  /* 0x0000b004050075a7 */ /* 0x0022a400080011ff */
[----:B--2---:R-:W-:Y:S05]  /*a3c0*/  @!P0 NANOSLEEP.SYNCS 0x989680 ;  /* 0x009896800000895d */ /* 0x004fea0003900000 */
[----:B------:R-:W2:Y:S02]  /*a3d0*/  @!P0 SYNCS.PHASECHK.TRANS64 P0, [R5+URZ+0xb0], R4 ;  /* 0x0000b004050085a7 */ /* 0x000ea400080010ff */
[----:B--2---:R-:W-:Y:S05]  /*a3e0*/  @!P0 BRA `(.L_x_183) ;  /* 0xfffffffc00f08947 */ /* 0x004fea000383ffff */
[----:B------:R-:W-:Y:S05]  /*a3f0*/  BRA `(.L_x_184) ;  /* 0xffffffa8005c7947 */ /* 0x000fea000383ffff */
.L_x_88:
[----:B------:R-:W-:Y:S07]  /*a400*/  MOV R5, UR21 ;  /* 0x0000001500057c02 */ /* 0x000fee0008000f00 */
.L_x_185:
[----:B-1----:R1:W2:Y:S02]  /*a410*/  SYNCS.PHASECHK.TRANS64.TRYWAIT P0, [R5+URZ+0xb8], R4 ;  /* 0x0000b804050075a7 */ /* 0x0022a400080011ff */
[----:B--2---:R-:W-:Y:S05]  /*a420*/  @!P0 NANOSLEEP.SYNCS 0x989680 ;  /* 0x009896800000895d */ /* 0x004fea0003900000 */
[----:B------:R-:W2:Y:S02]  /*a430*/  @!P0 SYNCS.PHASECHK.TRANS64 P0, [R5+URZ+0xb8], R4 ;  /* 0x0000b804050085a7 */ /* 0x000ea400080010ff */
[----:B--2---:R-:W-:Y:S05]  /*a440*/  @!P0 BRA `(.L_x_185) ;  /* 0xfffffffc00f08947 */ /* 0x004fea000383ffff */
[----:B------:R-:W-:Y:S05]  /*a450*/  BRA `(.L_x_186) ;  /* 0xffffffa800947947 */ /* 0x000fea000383ffff */
.L_x_89:
[----:B-1----:R-:W-:Y:S07]  /*a460*/  MOV R5, UR21 ;  /* 0x0000001500057c02 */ /* 0x002fee0008000f00 */
.L_x_187:
[----:B-1----:R1:W2:Y:S02]  /*a470*/  SYNCS.PHASECHK.TRANS64.TRYWAIT P0, [R5+URZ+0xc0], R4 ;  /* 0x0000c004050075a7 */ /* 0x0022a400080011ff */
[----:B--2---:R-:W-:Y:S05]  /*a480*/  @!P0 NANOSLEEP.SYNCS 0x989680 ;  /* 0x009896800000895d */ /* 0x004fea0003900000 */
[----:B------:R-:W2:Y:S02]  /*a490*/  @!P0 SYNCS.PHASECHK.TRANS64 P0, [R5+URZ+0xc0], R4 ;  /* 0x0000c004050085a7 */ /* 0x000ea400080010ff */
[----:B--2---:R-:W-:Y:S05]  /*a4a0*/  @!P0 BRA `(.L_x_187) ;  /* 0xfffffffc00f08947 */ /* 0x004fea000383ffff */
[----:B------:R-:W-:Y:S05]  /*a4b0*/  BRA `(.L_x_188) ;  /* 0xffffffa800d87947 */ /* 0x000fea000383ffff */
.L_x_90:
[----:B-1----:R-:W-:Y:S07]  /*a4c0*/  MOV R5, UR21 ;  /* 0x0000001500057c02 */ /* 0x002fee0008000f00 */
.L_x_189:
[----:B-1----:R1:W2:Y:S02]  /*a4d0*/  SYNCS.PHASECHK.TRANS64.TRYWAIT P0, [R5+URZ+0xc8], R4 ;  /* 0x0000c804050075a7 */ /* 0x0022a400080011ff */
[----:B--2---:R-:W-:Y:S05]  /*a4e0*/  @!P0 NANOSLEEP.SYNCS 0x989680 ;  /* 0x009896800000895d */ /* 0x004fea0003900000 */
[----:B------:R-:W2:Y:S02]  /*a4f0*/  @!P0 SYNCS.PHASECHK.TRANS64 P0, [R5+URZ+0xc8], R4 ;  /* 0x0000c804050085a7 */ /* 0x000ea400080010ff */
[----:B--2---:R-:W-:Y:S05]  /*a500*/  @!P0 BRA `(.L_x_189) ;  /* 0xfffffffc00f08947 */ /* 0x004fea000383ffff */
[----:B------:R-:W-:Y:S05]  /*a510*/  BRA `(.L_x_190) ;  /* 0xffffffac00207947 */ /* 0x000fea000383ffff */
.L_x_92:
[----:B------:R-:W-:-:S07]  /*a520*/  MOV R0, UR21 ;  /* 0x0000001500007c02 */ /* 0x000fce0008000f00 */
.L_x_191:
[----:B-1----:R1:W2:Y:S02]  /*a530*/  SYNCS.PHASECHK.TRANS64.TRYWAIT P0, [R0+URZ+0xb0], R3 ;  /* 0x0000b003000075a7 */ /* 0x0022a400080011ff */
[----:B--2---:R-:W-:Y:S05]  /*a540*/  @!P0 NANOSLEEP.SYNCS 0x989680 ;  /* 0x009896800000895d */ /* 0x004fea0003900000 */
[----:B------:R-:W2:Y:S02]  /*a550*/  @!P0 SYNCS.PHASECHK.TRANS64 P0, [R0+URZ+0xb0], R3 ;  /* 0x0000b003000085a7 */ /* 0x000ea400080010ff */
[----:B--2---:R-:W-:Y:S05]  /*a560*/  @!P0 BRA `(.L_x_191) ;  /* 0xfffffffc00f08947 */ /* 0x004fea000383ffff */
[----:B------:R-:W-:Y:S05]  /*a570*/  BRA `(.L_x_192) ;  /* 0xffffffac00987947 */ /* 0x000fea000383ffff */
.L_x_93:
[----:B-1----:R-:W-:-:S07]  /*a580*/  MOV R0, UR21 ;  /* 0x0000001500007c02 */ /* 0x002fce0008000f00 */
.L_x_193:
[----:B-1----:R1:W2:Y:S02]  /*a590*/  SYNCS.PHASECHK.TRANS64.TRYWAIT P0, [R0+URZ+0xb8], R3 ;  /* 0x0000b803000075a7 */ /* 0x0022a400080011ff */
[----:B--2---:R-:W-:Y:S05]  /*a5a0*/  @!P0 NANOSLEEP.SYNCS 0x989680 ;  /* 0x009896800000895d */ /* 0x004fea0003900000 */
[----:B------:R-:W2:Y:S02]  /*a5b0*/  @!P0 SYNCS.PHASECHK.TRANS64 P0, [R0+URZ+0xb8], R3 ;  /* 0x0000b803000085a7 */ /* 0x000ea400080010ff */
[----:B--2---:R-:W-:Y:S05]  /*a5c0*/  @!P0 BRA `(.L_x_193) ;  /* 0xfffffffc00f08947 */ /* 0x004fea000383ffff */
[----:B------:R-:W-:Y:S05]  /*a5d0*/  BRA `(.L_x_194) ;  /* 0xffffffac00887947 */ /* 0x000fea000383ffff */
.L_x_94:
[----:B-1----:R-:W-:-:S07]  /*a5e0*/  MOV R0, UR21 ;  /* 0x0000001500007c02 */ /* 0x002fce0008000f00 */
.L_x_195:
[----:B-1----:R1:W2:Y:S02]  /*a5f0*/  SYNCS.PHASECHK.TRANS64.TRYWAIT P0, [R0+URZ+0xc0], R3 ;  /* 0x0000c003000075a7 */ /* 0x0022a400080011ff */
[----:B--2---:R-:W-:Y:S05]  /*a600*/  @!P0 NANOSLEEP.SYNCS 0x989680 ;  /* 0x009896800000895d */ /* 0x004fea0003900000 */
[----:B------:R-:W2:Y:S02]  /*a610*/  @!P0 SYNCS.PHASECHK.TRANS64 P0, [R0+URZ+0xc0], R3 ;  /* 0x0000c003000085a7 */ /* 0x000ea400080010ff */
[----:B--2---:R-:W-:Y:S05]  /*a620*/  @!P0 BRA `(.L_x_195) ;  /* 0xfffffffc00f08947 */ /* 0x004fea000383ffff */
[----:B------:R-:W-:Y:S05]  /*a630*/  BRA `(.L_x_196) ;  /* 0xffffffac00787947 */ /* 0x000fea000383ffff */
.L_x_96:
[----:B-1----:R1:W2:Y:S02]  /*a640*/  SYNCS.PHASECHK.TRANS64.TRYWAIT P0, [R3+URZ+0xe0], R0 ;  /* 0x0000e000030075a7 */ /* 0x0022a400080011ff */
[----:B--2---:R-:W-:Y:S05]  /*a650*/  @!P0 NANOSLEEP.SYNCS 0x989680 ;  /* 0x009896800000895d */ /* 0x004fea0003900000 */
[----:B------:R-:W2:Y:S02]  /*a660*/  @!P0 SYNCS.PHASECHK.TRANS64 P0, [R3+URZ+0xe0], R0 ;  /* 0x0000e000030085a7 */ /* 0x000ea400080010ff */
[----:B--2---:R-:W-:Y:S05]  /*a670*/  @!P0 BRA `(.L_x_96) ;  /* 0xfffffffc00f08947 */ /* 0x004fea000383ffff */
[----:B------:R-:W-:Y:S05]  /*a680*/  BRA `(.L_x_197) ;  /* 0xffffffb000447947 */ /* 0x000fea000383ffff */
.L_x_107:
[----:B-1----:R-:W-:Y:S04]  /*a690*/  MOV R0, UR44 ;  /* 0x0000002c00007c02 */ /* 0x002fe80008000f00 */
[----:B------:R1:W2:Y:S03]  /*a6a0*/  SYNCS.PHASECHK.TRANS64.TRYWAIT P1, [R0+URZ+0x90], R5 ;  /* 0x00009005000075a7 */ /* 0x0002a600080211ff */
[----:B--2---:R-:W-:Y:S05]  /*a6b0*/  @!P1 NANOSLEEP.SYNCS 0x989680 ;  /* 0x009896800000995d */ /* 0x004fea0003900000 */
[----:B------:R-:W2:Y:S02]  /*a6c0*/  @!P1 SYNCS.PHASECHK.TRANS64 P1, [R0+URZ+0x90], R5 ;  /* 0x00009005000095a7 */ /* 0x000ea400080210ff */
[----:B--2---:R-:W-:Y:S05]  /*a6d0*/  @!P1 BRA `(.L_x_107) ;  /* 0xfffffffc00ec9947 */ /* 0x004fea000383ffff */
[----:B------:R-:W-:Y:S05]  /*a6e0*/  BRA `(.L_x_106) ;  /* 0xffffffbc00d87947 */ /* 0x000fea000383ffff */
.L_x_109:
[----:B-1----:R1:W4:Y:S02]  /*a6f0*/  SYNCS.PHASECHK.TRANS64.TRYWAIT P0, [R98+URZ+0x100], R3 ;  /* 0x00010003620075a7 */ /* 0x00232400080011ff */
[----:B----4-:R-:W-:Y:S05]  /*a700*/  @!P0 NANOSLEEP.SYNCS 0x989680 ;  /* 0x009896800000895d */ /* 0x010fea0003900000 */
[----:B------:R-:W4:Y:S02]  /*a710*/  @!P0 SYNCS.PHASECHK.TRANS64 P0, [R98+URZ+0x100], R3 ;  /* 0x00010003620085a7 */ /* 0x000f2400080010ff */
[----:B----4-:R-:W-:Y:S05]  /*a720*/  @!P0 BRA `(.L_x_109) ;  /* 0xfffffffc00f08947 */ /* 0x010fea000383ffff */
[----:B------:R-:W-:Y:S05]  /*a730*/  BRA `(.L_x_108) ;  /* 0xffffffc000047947 */ /* 0x000fea000383ffff */
.L_x_118:
[----:B--2---:R2:W3:Y:S02]  /*a740*/  SYNCS.PHASECHK.TRANS64.TRYWAIT P0, [R3+URZ+0x90], R0 ;  /* 0x00009000030075a7 */ /* 0x0044e400080011ff */
[----:B---3--:R-:W-:Y:S05]  /*a750*/  @!P0 NANOSLEEP.SYNCS 0x989680 ;  /* 0x009896800000895d */ /* 0x008fea0003900000 */
[----:B------:R-:W3:Y:S02]  /*a760*/  @!P0 SYNCS.PHASECHK.TRANS64 P0, [R3+URZ+0x90], R0 ;  /* 0x00009000030085a7 */ /* 0x000ee400080010ff */
[----:B---3--:R-:W-:Y:S05]  /*a770*/  @!P0 BRA `(.L_x_118) ;  /* 0xfffffffc00f08947 */ /* 0x008fea000383ffff */
[----:B------:R-:W-:Y:S05]  /*a780*/  BRA `(.L_x_117) ;  /* 0xffffffc800e87947 */ /* 0x000fea000383ffff */
.L_x_126:
[----:B-1----:R1:W3:Y:S02]  /*a790*/  SYNCS.PHASECHK.TRANS64.TRYWAIT P0, [R63+URZ+0x90], R4 ;  /* 0x000090043f0075a7 */ /* 0x0022e400080011ff */
[----:B---3--:R-:W-:Y:S05]  /*a7a0*/  @!P0 NANOSLEEP.SYNCS 0x989680 ;  /* 0x009896800000895d */ /* 0x008fea0003900000 */
[----:B------:R-:W3:Y:S02]  /*a7b0*/  @!P0 SYNCS.PHASECHK.TRANS64 P0, [R63+URZ+0x90], R4 ;  /* 0x000090043f0085a7 */ /* 0x000ee400080010ff */
[----:B---3--:R-:W-:Y:S05]  /*a7c0*/  @!P0 BRA `(.L_x_126) ;  /* 0xfffffffc00f08947 */ /* 0x008fea000383ffff */
[----:B------:R-:W-:Y:S05]  /*a7d0*/  BRA `(.L_x_125) ;  /* 0xffffffd400f07947 */ /* 0x000fea000383ffff */
.L_x_134:
[----:B-1----:R1:W3:Y:S02]  /*a7e0*/  SYNCS.PHASECHK.TRANS64.TRYWAIT P0, [R108+URZ+0x90], R3 ;  /* 0x000090036c0075a7 */ /* 0x0022e400080011ff */
[----:B---3--:R-:W-:Y:S05]  /*a7f0*/  @!P0 NANOSLEEP.SYNCS 0x989680 ;  /* 0x009896800000895d */ /* 0x008fea0003900000 */
[----:B------:R-:W3:Y:S02]  /*a800*/  @!P0 SYNCS.PHASECHK.TRANS64 P0, [R108+URZ+0x90], R3 ;  /* 0x000090036c0085a7 */ /* 0x000ee400080010ff */
[----:B---3--:R-:W-:Y:S05]  /*a810*/  @!P0 BRA `(.L_x_134) ;  /* 0xfffffffc00f08947 */ /* 0x008fea000383ffff */
[----:B------:R-:W-:Y:S05]  /*a820*/  BRA `(.L_x_133) ;  /* 0xffffffe000f47947 */ /* 0x000fea000383ffff */
        .weak           $__internal_0_$__cuda_sm10x_tcgen05_guardrail_trap_col_being_dealloced_not_returned_by_alloc
        .type           $__internal_0_$__cuda_sm10x_tcgen05_guardrail_trap_col_being_dealloced_not_returned_by_alloc,@function
        .size           $__internal_0_$__cuda_sm10x_tcgen05_guardrail_trap_col_being_dealloced_not_returned_by_alloc,($__internal_1_$__cuda_sm10x_tcgen05_guardrail_trap_phase_invalid_during_alloc - $__internal_0_$__cuda_sm10x_tcgen05_guardrail_trap_col_being_dealloced_not_returned_by_alloc)
$__internal_0_$__cuda_sm10x_tcgen05_guardrail_trap_col_being_dealloced_not_returned_by_alloc:
[----:B------:R-:W-:Y:S05]  /*a830*/  BPT.TRAP 0x1 ;  /* 0x000000040000795c */ /* 0x000fea0000300000 */
[----:B------:R-:W-:-:S04]  /*a840*/  HFMA2 R3, -RZ, RZ, 0, 0 ;  /* 0x00000000ff037431 */ /* 0x000fc800000001ff */
[----:B------:R-:W-:Y:S05]  /*a850*/  RET.REL.NODEC R2 `(_ZN7cutlass13device_kernelINS_4gemm6kernel13GemmUniversalIN4cute5tupleIJiiiiEEENS1_10collective13CollectiveMmaINS1_35MainloopSm100TmaUmmaWarpSpecializedILi9ELi2ELi4ENS5_IJNS4_1CILi8EEENSA_ILi1EEESC_EEEEENS5_IJNSA_ILi64EEENSA_ILi256EEENSA_ILi32EEEEEENS_10bfloat16_tENS5_IJlSC_lEEESJ_SK_NS4_8TiledMMAINS4_8MMA_AtomIJNS4_20SM100_MMA_F16BF16_SSISJ_SJ_fLi64ELi256ELNS4_4UMMA5MajorE0ELSP_0ELNSO_7ScaleInE0ELSQ_0EEEEEENS4_6LayoutINS5_IJSC_SC_SC_EEENS5_IJNSA_ILi0EEESV_SV_EEEEENS5_IJNS4_10UnderscoreESY_SY_EEEEENS4_13SM90_TMA_LOADENS4_14ComposedLayoutINS4_7SwizzleILi2ELi4ELi3EEENS4_18smem_ptr_flag_bitsILi16EEENST_INS5_IJSB_SH_EEENS5_IJSH_SC_EEEEEEEvNS4_8identityENS4_23SM90_TMA_LOAD_MULTICASTES1A_vS1B_EENS_8epilogue10collective18CollectiveEpilogueINS1E_23Sm100TmaWarpSpecializedILi4ELi2ELi32ELb1ELb0EEEJSI_NS5_IJNST_ISF_SC_EES1J_EEESJ_SK_SJ_SK_NS1E_6fusion15FusionCallbacksIS1I_NS1L_17LinearCombinationISJ_fSJ_fLNS_15FloatRoundStyleE2EEESI_S1K_JEEENS4_5SM1004TMEM4LOAD26SM100_TMEM_LOAD_16dp256b8xES11_NS12_INS13_ILi3ELi4ELi3EEES16_NST_INS5_IJSB_SF_EEENS5_IJSF_SC_EEEEEEENS4_17SM75_U32x4_LDSM_NENS4_14SM90_TMA_STOREES1Z_NS4_17SM90_U32x4_STSM_NENS4_39AutoVectorizingCopyWithAssumedAlignmentILi128EEEEEEvvEEEEvNT_6ParamsE) ;  /* 0xffffff5402e87950 */ /* 0x000fea0003c3ffff */
        .weak           $__internal_1_$__cuda_sm10x_tcgen05_guardrail_trap_phase_invalid_during_alloc
        .type           $__internal_1_$__cuda_sm10x_tcgen05_guardrail_trap_phase_invalid_during_alloc,@function
        .size           $__internal_1_$__cuda_sm10x_tcgen05_guardrail_trap_phase_invalid_during_alloc,($__internal_2_$__cuda_sm10x_tcgen05_guardrail_trap_unallocated_columns_being_dealloced - $__internal_1_$__cuda_sm10x_tcgen05_guardrail_trap_phase_invalid_during_alloc)
$__internal_1_$__cuda_sm10x_tcgen05_guardrail_trap_phase_invalid_during_alloc:
[----:B------:R-:W-:Y:S05]  /*a860*/  BPT.TRAP 0x1 ;  /* 0x000000040000795c */ /* 0x000fea0000300000 */
[----:B------:R-:W-:-:S04]  /*a870*/  MOV R5, 0x0 ;  /* 0x0000000000057802 */ /* 0x000fc80000000f00 */
[----:B------:R-:W-:Y:S05]  /*a880*/  RET.REL.NODEC R4 `(_ZN7cutlass13device_kernelINS_4gemm6kernel13GemmUniversalIN4cute5tupleIJiiiiEEENS1_10collective13CollectiveMmaINS1_35MainloopSm100TmaUmmaWarpSpecializedILi9ELi2ELi4ENS5_IJNS4_1CILi8EEENSA_ILi1EEESC_EEEEENS5_IJNSA_ILi64EEENSA_ILi256EEENSA_ILi32EEEEEENS_10bfloat16_tENS5_IJlSC_lEEESJ_SK_NS4_8TiledMMAINS4_8MMA_AtomIJNS4_20SM100_MMA_F16BF16_SSISJ_SJ_fLi64ELi256ELNS4_4UMMA5MajorE0ELSP_0ELNSO_7ScaleInE0ELSQ_0EEEEEENS4_6LayoutINS5_IJSC_SC_SC_EEENS5_IJNSA_ILi0EEESV_SV_EEEEENS5_IJNS4_10UnderscoreESY_SY_EEEEENS4_13SM90_TMA_LOADENS4_14ComposedLayoutINS4_7SwizzleILi2ELi4ELi3EEENS4_18smem_ptr_flag_bitsILi16EEENST_INS5_IJSB_SH_EEENS5_IJSH_SC_EEEEEEEvNS4_8identityENS4_23SM90_TMA_LOAD_MULTICASTES1A_vS1B_EENS_8epilogue10collective18CollectiveEpilogueINS1E_23Sm100TmaWarpSpecializedILi4ELi2ELi32ELb1ELb0EEEJSI_NS5_IJNST_ISF_SC_EES1J_EEESJ_SK_SJ_SK_NS1E_6fusion15FusionCallbacksIS1I_NS1L_17LinearCombinationISJ_fSJ_fLNS_15FloatRoundStyleE2EEESI_S1K_JEEENS4_5SM1004TMEM4LOAD26SM100_TMEM_LOAD_16dp256b8xES11_NS12_INS13_ILi3ELi4ELi3EEES16_NST_INS5_IJSB_SF_EEENS5_IJSF_SC_EEEEEEENS4_17SM75_U32x4_LDSM_NENS4_14SM90_TMA_STOREES1Z_NS4_17SM90_U32x4_STSM_NENS4_39AutoVectorizingCopyWithAssumedAlignmentILi128EEEEEEvvEEEEvNT_6ParamsE) ;  /* 0xffffff5404dc7950 */ /* 0x000fea0003c3ffff */
        .weak           $__internal_2_$__cuda_sm10x_tcgen05_guardrail_trap_unallocated_columns_being_dealloced
        .type           $__internal_2_$__cuda_sm10x_tcgen05_guardrail_trap_unallocated_columns_being_dealloced,@function
        .size           $__internal_2_$__cuda_sm10x_tcgen05_guardrail_trap_unallocated_columns_being_dealloced,(.L_x_199 - $__internal_2_$__cuda_sm10x_tcgen05_guardrail_trap_unallocated_columns_being_dealloced)
$__internal_2_$__cuda_sm10x_tcgen05_guardrail_trap_unallocated_columns_being_dealloced:
[----:B------:R-:W-:Y:S05]  /*a890*/  BPT.TRAP 0x1 ;  /* 0x000000040000795c */ /* 0x000fea0000300000 */
[----:B------:R-:W-:-:S04]  /*a8a0*/  HFMA2 R3, -RZ, RZ, 0, 0 ;  /* 0x00000000ff037431 */ /* 0x000fc800000001ff */
[----:B------:R-:W-:Y:S05]  /*a8b0*/  RET.REL.NODEC R2 `(_ZN7cutlass13device_kernelINS_4gemm6kernel13GemmUniversalIN4cute5tupleIJiiiiEEENS1_10collective13CollectiveMmaINS1_35MainloopSm100TmaUmmaWarpSpecializedILi9ELi2ELi4ENS5_IJNS4_1CILi8EEENSA_ILi1EEESC_EEEEENS5_IJNSA_ILi64EEENSA_ILi256EEENSA_ILi32EEEEEENS_10bfloat16_tENS5_IJlSC_lEEESJ_SK_NS4_8TiledMMAINS4_8MMA_AtomIJNS4_20SM100_MMA_F16BF16_SSISJ_SJ_fLi64ELi256ELNS4_4UMMA5MajorE0ELSP_0ELNSO_7ScaleInE0ELSQ_0EEEEEENS4_6LayoutINS5_IJSC_SC_SC_EEENS5_IJNSA_ILi0EEESV_SV_EEEEENS5_IJNS4_10UnderscoreESY_SY_EEEEENS4_13SM90_TMA_LOADENS4_14ComposedLayoutINS4_7SwizzleILi2ELi4ELi3EEENS4_18smem_ptr_flag_bitsILi16EEENST_INS5_IJSB_SH_EEENS5_IJSH_SC_EEEEEEEvNS4_8identityENS4_23SM90_TMA_LOAD_MULTICASTES1A_vS1B_EENS_8epilogue10collective18CollectiveEpilogueINS1E_23Sm100TmaWarpSpecializedILi4ELi2ELi32ELb1ELb0EEEJSI_NS5_IJNST_ISF_SC_EES1J_EEESJ_SK_SJ_SK_NS1E_6fusion15FusionCallbacksIS1I_NS1L_17LinearCombinationISJ_fSJ_fLNS_15FloatRoundStyleE2EEESI_S1K_JEEENS4_5SM1004TMEM4LOAD26SM100_TMEM_LOAD_16dp256b8xES11_NS12_INS13_ILi3ELi4ELi3EEES16_NST_INS5_IJSB_SF_EEENS5_IJSF_SC_EEEEEEENS4_17SM75_U32x4_LDSM_NENS4_14SM90_TMA_STOREES1Z_NS4_17SM90_U32x4_STSM_NENS4_39AutoVectorizingCopyWithAssumedAlignmentILi128EEEEEEvvEEEEvNT_6ParamsE) ;  /* 0xffffff5402d07950 */ /* 0x000fea0003c3ffff */
.L_x_198:
[----:B------:R-:W-:-:S00]  /*a8c0*/  BRA `(.L_x_198) ;  /* 0xfffffffc00fc7947 */ /* 0x000fc0000383ffff */
[----:B------:R-:W-:-:S00]  /*a8d0*/  NOP ;  /* 0x0000000000007918 */ /* 0x000fc00000000000 */
        /* <DEDUP_REMOVED lines=10> */
.L_x_199:


//--------------------- .nv.global.init           --------------------------
	.section	.nv.global.init,"aw",@progbits
.nv.global.init:
	.type		$str$27,@object
	.size		$str$27,($str$28 - $str$27)
$str$27:
        /*0000*/ 	.byte	0x28, 0x61, 0x64, 0x64, 0x72, 0x65, 0x73, 0x73, 0x20, 0x26, 0x20, 0x6d, 0x61, 0x73, 0x6b, 0x29
        /*0010*/ 	.byte	0x20, 0x3d, 0x3d, 0x20, 0x30, 0x00
	.type		$str$28,@object
	.size		$str$28,($str$26 - $str$28)
$str$28:
        /*0016*/ 	.byte	0x2f, 0x74, 0x6d, 0x70, 0x2f, 0x63, 0x75, 0x74, 0x6c, 0x61, 0x73, 0x73, 0x5f, 0x73, 0x77, 0x65
        /*0026*/ 	.byte	0x65, 0x70, 0x5f, 0x73, 0x72, 0x63, 0x2f, 0x69, 0x6e, 0x63, 0x6c, 0x75, 0x64, 0x65, 0x2f, 0x63
        /*0036*/ 	.byte	0x75, 0x74, 0x65, 0x2f, 0x70, 0x6f, 0x69, 0x6e, 0x74, 0x65, 0x72, 0x5f, 0x66, 0x6c, 0x61, 0x67
        /*0046*/ 	.byte	0x67, 0x65, 0x64, 0x2e, 0x68, 0x70, 0x70, 0x00
	.type		$str$26,@object
	.size		$str$26,($str$25 - $str$26)
$str$26:
        /*004e*/ 	.byte	0x2f, 0x74, 0x6d, 0x70, 0x2f, 0x63, 0x75, 0x74, 0x6c, 0x61, 0x73, 0x73, 0x5f, 0x73, 0x77, 0x65
        /*005e*/ 	.byte	0x65, 0x70, 0x5f, 0x73, 0x72, 0x63, 0x2f, 0x69, 0x6e, 0x63, 0x6c, 0x75, 0x64, 0x65, 0x2f, 0x63
        /*006e*/ 	.byte	0x75, 0x74, 0x65, 0x2f, 0x61, 0x74, 0x6f, 0x6d, 0x2f, 0x63, 0x6f, 0x70, 0x79, 0x5f, 0x74, 0x72
        /*007e*/ 	.byte	0x61, 0x69, 0x74, 0x73, 0x5f, 0x73, 0x6d, 0x31, 0x30, 0x30, 0x2e, 0x68, 0x70, 0x70, 0x00
	.type		$str$25,@object
	.size		$str$25,(__unnamed_1 - $str$25)
$str$25:
        /*008d*/ 	.byte	0x28, 0x28, 0x75, 0x69, 0x6e, 0x74, 0x33, 0x32, 0x5f, 0x74, 0x28, 0x74, 0x68, 0x72, 0x65, 0x61
        /*009d*/ 	.byte	0x64, 0x49, 0x64, 0x78, 0x2e, 0x78, 0x29, 0x20, 0x2f, 0x20, 0x33, 0x32, 0x29, 0x20, 0x25, 0x20
        /*00ad*/ 	.byte	0x34, 0x29, 0x20, 0x3d, 0x3d, 0x20, 0x28, 0x28, 0x28, 0x74, 0x6d, 0x65, 0x6d, 0x5f, 0x61, 0x64
        /*00bd*/ 	.byte	0x64, 0x72, 0x20, 0x3e, 0x3e, 0x20, 0x31, 0x36, 0x29, 0x20, 0x2f, 0x20, 0x33, 0x32, 0x29, 0x20
        /*00cd*/ 	.byte	0x25, 0x20, 0x34, 0x29, 0x00
	.type		__unnamed_1,@object
	.size		__unnamed_1,(__unnamed_2 - __unnamed_1)
__unnamed_1:
        /*00d2*/ 	.byte	0x61, 0x75, 0x74, 0x6f, 0x20, 0x63, 0x75, 0x74, 0x65, 0x3a, 0x3a, 0x61, 0x73, 0x5f, 0x70, 0x6f
        /* <DEDUP_REMOVED lines=24> */
        /*0262*/ 	.byte	0x30, 0x39, 0x36, 0x3e, 0x3e, 0x3e, 0x3e, 0x5d, 0x00
	.type		__unnamed_2,@object
	.size		__unnamed_2,(.L_2 - __unnamed_2)
__unnamed_2:
        /* <DEDUP_REMOVED lines=46> */
        /*054b*/ 	.byte	0x75, 0x74, 0x65, 0x3a, 0x3a, 0x43, 0x3c, 0x30, 0x3e, 0x3e, 0x3e, 0x3e, 0x5d, 0x00
.L_2:


//--------------------- .nv.shared._ZN7cutlass13device_kernelINS_4gemm6kernel13GemmUniversalIN4cute5tupleIJiiiiEEENS1_10collective13CollectiveMmaINS1_35MainloopSm100TmaUmmaWarpSpecializedILi9ELi2ELi4ENS5_IJNS4_1CILi8EEENSA_ILi1EEESC_EEEEENS5_IJNSA_ILi64EEENSA_ILi256EEENSA_ILi32EEEEEENS_10bfloat16_tENS5_IJlSC_lEEESJ_SK_NS4_8TiledMMAINS4_8MMA_AtomIJNS4_20SM100_MMA_F16BF16_SSISJ_SJ_fLi64ELi256ELNS4_4UMMA5MajorE0ELSP_0ELNSO_7ScaleInE0ELSQ_0EEEEEENS4_6LayoutINS5_IJSC_SC_SC_EEENS5_IJNSA_ILi0EEESV_SV_EEEEENS5_IJNS4_10UnderscoreESY_SY_EEEEENS4_13SM90_TMA_LOADENS4_14ComposedLayoutINS4_7SwizzleILi2ELi4ELi3EEENS4_18smem_ptr_flag_bitsILi16EEENST_INS5_IJSB_SH_EEENS5_IJSH_SC_EEEEEEEvNS4_8identityENS4_23SM90_TMA_LOAD_MULTICASTES1A_vS1B_EENS_8epilogue10collective18CollectiveEpilogueINS1E_23Sm100TmaWarpSpecializedILi4ELi2ELi32ELb1ELb0EEEJSI_NS5_IJNST_ISF_SC_EES1J_EEESJ_SK_SJ_SK_NS1E_6fusion15FusionCallbacksIS1I_NS1L_17LinearCombinationISJ_fSJ_fLNS_15FloatRoundStyleE2EEESI_S1K_JEEENS4_5SM1004TMEM4LOAD26SM100_TMEM_LOAD_16dp256b8xES11_NS12_INS13_ILi3ELi4ELi3EEES16_NST_INS5_IJSB_SF_EEENS5_IJSF_SC_EEEEEEENS4_17SM75_U32x4_LDSM_NENS4_14SM90_TMA_STOREES1Z_NS4_17SM90_U32x4_STSM_NENS4_39AutoVectorizingCopyWithAssumedAlignmentILi128EEEEEEvvEEEEvNT_6ParamsE --------------------------
	.section	.nv.shared._ZN7cutlass13device_kernelINS_4gemm6kernel13GemmUniversalIN4cute5tupleIJiiiiEEENS1_10collective13CollectiveMmaINS1_35MainloopSm100TmaUmmaWarpSpecializedILi9ELi2ELi4ENS5_IJNS4_1CILi8EEENSA_ILi1EEESC_EEEEENS5_IJNSA_ILi64EEENSA_ILi256EEENSA_ILi32EEEEEENS_10bfloat16_tENS5_IJlSC_lEEESJ_SK_NS4_8TiledMMAINS4_8MMA_AtomIJNS4_20SM100_MMA_F16BF16_SSISJ_SJ_fLi64ELi256ELNS4_4UMMA5MajorE0ELSP_0ELNSO_7ScaleInE0ELSQ_0EEEEEENS4_6LayoutINS5_IJSC_SC_SC_EEENS5_IJNSA_ILi0EEESV_SV_EEEEENS5_IJNS4_10UnderscoreESY_SY_EEEEENS4_13SM90_TMA_LOADENS4_14ComposedLayoutINS4_7SwizzleILi2ELi4ELi3EEENS4_18smem_ptr_flag_bitsILi16EEENST_INS5_IJSB_SH_EEENS5_IJSH_SC_EEEEEEEvNS4_8identityENS4_23SM90_TMA_LOAD_MULTICASTES1A_vS1B_EENS_8epilogue10collective18CollectiveEpilogueINS1E_23Sm100TmaWarpSpecializedILi4ELi2ELi32ELb1ELb0EEEJSI_NS5_IJNST_ISF_SC_EES1J_EEESJ_SK_SJ_SK_NS1E_6fusion15FusionCallbacksIS1I_NS1L_17LinearCombinationISJ_fSJ_fLNS_15FloatRoundStyleE2EEESI_S1K_JEEENS4_5SM1004TMEM4LOAD26SM100_TMEM_LOAD_16dp256b8xES11_NS12_INS13_ILi3ELi4ELi3EEES16_NST_INS5_IJSB_SF_EEENS5_IJSF_SC_EEEEEEENS4_17SM75_U32x4_LDSM_NENS4_14SM90_TMA_STOREES1Z_NS4_17SM90_U32x4_STSM_NENS4_39AutoVectorizingCopyWithAssumedAlignmentILi128EEEEEEvvEEEEvNT_6ParamsE,"aw",@nobits
	.sectionflags	@""
	.align	16
	.zero		1024


//--------------------- .nv.shared.reserved.0     --------------------------
	.section	.nv.shared.reserved.0,"aw",@nobits
	.weak		__nv_reservedSMEM_offset_0_alias
	.size		__nv_reservedSMEM_offset_0_alias, 0, 64
	.other		__nv_reservedSMEM_offset_0_alias,@"STO_CUDA_RESERVED_SHARED STV_DEFAULT"
__nv_reservedSMEM_offset_0_alias:
	.zero		0
.nv.shared.reserved.0:
	.zero		64
	.weak		__nv_reservedSMEM_tcgen05_partition
	.type		__nv_reservedSMEM_tcgen05_partition,@object
	.size		__nv_reservedSMEM_tcgen05_partition,(.L_0 - __nv_reservedSMEM_tcgen05_partition)
__nv_reservedSMEM_tcgen05_partition:
	.zero		32
.L_0:


//--------------------- .nv.global                --------------------------
	.section	.nv.global,"aw",@nobits
.nv.global:
	.type		_ZN40_INTERNAL_65021eb4_4_k_cu_76d2f43b_201524cute1_E,@object
	.size		_ZN40_INTERNAL_65021eb4_4_k_cu_76d2f43b_201524cute1_E,(_ZN40_INTERNAL_65021eb4_4_k_cu_76d2f43b_201524cuda3std3__45__cpo6cbeginE - _ZN40_INTERNAL_65021eb4_4_k_cu_76d2f43b_201524cute1_E)
_ZN40_INTERNAL_65021eb4_4_k_cu_76d2f43b_201524cute1_E:
	.zero		1
	.type		_ZN40_INTERNAL_65021eb4_4_k_cu_76d2f43b_201524cuda3std3__45__cpo6cbeginE,@object
	.size		_ZN40_INTERNAL_65021eb4_4_k_cu_76d2f43b_201524cuda3std3__45__cpo6cbeginE,(_ZN40_INTERNAL_65021eb4_4_k_cu_76d2f43b_201524cuda3std3__48in_placeE - _ZN40_INTERNAL_65021eb4_4_k_cu_76d2f43b_201524cuda3std3__45__cpo6cbeginE)
_ZN40_INTERNAL_65021eb4_4_k_cu_76d2f43b_201524cuda3std3__45__cpo6cbeginE:
	.zero		1
	.type		_ZN40_INTERNAL_65021eb4_4_k_cu_76d2f43b_201524cuda3std3__48in_placeE,@object
	.size		_ZN40_INTERNAL_65021eb4_4_k_cu_76d2f43b_201524cuda3std3__48in_placeE,(_ZN40_INTERNAL_65021eb4_4_k_cu_76d2f43b_201524cuda3std6ranges3__45__cpo9iter_moveE - _ZN40_INTERNAL_65021eb4_4_k_cu_76d2f43b_201524cuda3std3__48in_placeE)
_ZN40_INTERNAL_65021eb4_4_k_cu_76d2f43b_201524cuda3std3__48in_placeE:
	.zero		1
	.type		_ZN40_INTERNAL_65021eb4_4_k_cu_76d2f43b_201524cuda3std6ranges3__45__cpo9iter_moveE,@object
	.size		_ZN40_INTERNAL_65021eb4_4_k_cu_76d2f43b_201524cuda3std6ranges3__45__cpo9iter_moveE,(_ZN40_INTERNAL_65021eb4_4_k_cu_76d2f43b_201524cuda3std3__45__cpo5beginE - _ZN40_INTERNAL_65021eb4_4_k_cu_76d2f43b_201524cuda3std6ranges3__45__cpo9iter_moveE)
_ZN40_INTERNAL_65021eb4_4_k_cu_76d2f43b_201524cuda3std6ranges3__45__cpo9iter_moveE:
	.zero		1
	.type		_ZN40_INTERNAL_65021eb4_4_k_cu_76d2f43b_201524cuda3std3__45__cpo5beginE,@object
	.size		_ZN40_INTERNAL_65021eb4_4_k_cu_76d2f43b_201524cuda3std3__45__cpo5beginE,(_ZN40_INTERNAL_65021eb4_4_k_cu_76d2f43b_201524cuda3std3__442_GLOBAL__N__65021eb4_4_k_cu_76d2f43b_201526ignoreE - _ZN40_INTERNAL_65021eb4_4_k_cu_76d2f43b_201524cuda3std3__45__cpo5beginE)
_ZN40_INTERNAL_65021eb4_4_k_cu_76d2f43b_201524cuda3std3__45__cpo5beginE:
	.zero		1
	.type		_ZN40_INTERNAL_65021eb4_4_k_cu_76d2f43b_201524cuda3std3__442_GLOBAL__N__65021eb4_4_k_cu_76d2f43b_201526ignoreE,@object
	.size		_ZN40_INTERNAL_65021eb4_4_k_cu_76d2f43b_201524cuda3std3__442_GLOBAL__N__65021eb4_4_k_cu_76d2f43b_201526ignoreE,(_ZN40_INTERNAL_65021eb4_4_k_cu_76d2f43b_201524cute7productE - _ZN40_INTERNAL_65021eb4_4_k_cu_76d2f43b_201524cuda3std3__442_GLOBAL__N__65021eb4_4_k_cu_76d2f43b_201526ignoreE)
_ZN40_INTERNAL_65021eb4_4_k_cu_76d2f43b_201524cuda3std3__442_GLOBAL__N__65021eb4_4_k_cu_76d2f43b_201526ignoreE:
	.zero		1
	.type		_ZN40_INTERNAL_65021eb4_4_k_cu_76d2f43b_201524cute7productE,@object
	.size		_ZN40_INTERNAL_65021eb4_4_k_cu_76d2f43b_201524cute7productE,(_ZN40_INTERNAL_65021eb4_4_k_cu_76d2f43b_201524cuda3std3__45__cpo3endE - _ZN40_INTERNAL_65021eb4_4_k_cu_76d2f43b_201524cute7productE)
_ZN40_INTERNAL_65021eb4_4_k_cu_76d2f43b_201524cute7productE:
	.zero		1
	.type		_ZN40_INTERNAL_65021eb4_4_k_cu_76d2f43b_201524cuda3std3__45__cpo3endE,@object
	.size		_ZN40_INTERNAL_65021eb4_4_k_cu_76d2f43b_201524cuda3std3__45__cpo3endE,(_ZN40_INTERNAL_65021eb4_4_k_cu_76d2f43b_201524cuda3std3__419piecewise_constructE - _ZN40_INTERNAL_65021eb4_4_k_cu_76d2f43b_201524cuda3std3__45__cpo3endE)
_ZN40_INTERNAL_65021eb4_4_k_cu_76d2f43b_201524cuda3std3__45__cpo3endE:
	.zero		1
	.type		_ZN40_INTERNAL_65021eb4_4_k_cu_76d2f43b_201524cuda3std3__419piecewise_constructE,@object
	.size		_ZN40_INTERNAL_65021eb4_4_k_cu_76d2f43b_201524cuda3std3__419piecewise_constructE,(_ZN40_INTERNAL_65021eb4_4_k_cu_76d2f43b_201524cuda3std3__45__cpo4cendE - _ZN40_INTERNAL_65021eb4_4_k_cu_76d2f43b_201524cuda3std3__419piecewise_constructE)
_ZN40_INTERNAL_65021eb4_4_k_cu_76d2f43b_201524cuda3std3__419piecewise_constructE:
	.zero		1
	.type		_ZN40_INTERNAL_65021eb4_4_k_cu_76d2f43b_201524cuda3std3__45__cpo4cendE,@object
	.size		_ZN40_INTERNAL_65021eb4_4_k_cu_76d2f43b_201524cuda3std3__45__cpo4cendE,(_ZN40_INTERNAL_65021eb4_4_k_cu_76d2f43b_201524cuda3std6ranges3__45__cpo4swapE - _ZN40_INTERNAL_65021eb4_4_k_cu_76d2f43b_201524cuda3std3__45__cpo4cendE)
_ZN40_INTERNAL_65021eb4_4_k_cu_76d2f43b_201524cuda3std3__45__cpo4cendE:
	.zero		1
	.type		_ZN40_INTERNAL_65021eb4_4_k_cu_76d2f43b_201524cuda3std6ranges3__45__cpo4swapE,@object
	.size		_ZN40_INTERNAL_65021eb4_4_k_cu_76d2f43b_201524cuda3std6ranges3__45__cpo4swapE,(.L_10 - _ZN40_INTERNAL_65021eb4_4_k_cu_76d2f43b_201524cuda3std6ranges3__45__cpo4swapE)
_ZN40_INTERNAL_65021eb4_4_k_cu_76d2f43b_201524cuda3std6ranges3__45__cpo4swapE:
	.zero		1
.L_10:


//--------------------- .nv.constant0._ZN7cutlass13device_kernelINS_4gemm6kernel13GemmUniversalIN4cute5tupleIJiiiiEEENS1_10collective13CollectiveMmaINS1_35MainloopSm100TmaUmmaWarpSpecializedILi9ELi2ELi4ENS5_IJNS4_1CILi8EEENSA_ILi1EEESC_EEEEENS5_IJNSA_ILi64EEENSA_ILi256EEENSA_ILi32EEEEEENS_10bfloat16_tENS5_IJlSC_lEEESJ_SK_NS4_8TiledMMAINS4_8MMA_AtomIJNS4_20SM100_MMA_F16BF16_SSISJ_SJ_fLi64ELi256ELNS4_4UMMA5MajorE0ELSP_0ELNSO_7ScaleInE0ELSQ_0EEEEEENS4_6LayoutINS5_IJSC_SC_SC_EEENS5_IJNSA_ILi0EEESV_SV_EEEEENS5_IJNS4_10UnderscoreESY_SY_EEEEENS4_13SM90_TMA_LOADENS4_14ComposedLayoutINS4_7SwizzleILi2ELi4ELi3EEENS4_18smem_ptr_flag_bitsILi16EEENST_INS5_IJSB_SH_EEENS5_IJSH_SC_EEEEEEEvNS4_8identityENS4_23SM90_TMA_LOAD_MULTICASTES1A_vS1B_EENS_8epilogue10collective18CollectiveEpilogueINS1E_23Sm100TmaWarpSpecializedILi4ELi2ELi32ELb1ELb0EEEJSI_NS5_IJNST_ISF_SC_EES1J_EEESJ_SK_SJ_SK_NS1E_6fusion15FusionCallbacksIS1I_NS1L_17LinearCombinationISJ_fSJ_fLNS_15FloatRoundStyleE2EEESI_S1K_JEEENS4_5SM1004TMEM4LOAD26SM100_TMEM_LOAD_16dp256b8xES11_NS12_INS13_ILi3ELi4ELi3EEES16_NST_INS5_IJSB_SF_EEENS5_IJSF_SC_EEEEEEENS4_17SM75_U32x4_LDSM_NENS4_14SM90_TMA_STOREES1Z_NS4_17SM90_U32x4_STSM_NENS4_39AutoVectorizingCopyWithAssumedAlignmentILi128EEEEEEvvEEEEvNT_6ParamsE --------------------------
	.section	.nv.constant0._ZN7cutlass13device_kernelINS_4gemm6kernel13GemmUniversalIN4cute5tupleIJiiiiEEENS1_10collective13CollectiveMmaINS1_35MainloopSm100TmaUmmaWarpSpecializedILi9ELi2ELi4ENS5_IJNS4_1CILi8EEENSA_ILi1EEESC_EEEEENS5_IJNSA_ILi64EEENSA_ILi256EEENSA_ILi32EEEEEENS_10bfloat16_tENS5_IJlSC_lEEESJ_SK_NS4_8TiledMMAINS4_8MMA_AtomIJNS4_20SM100_MMA_F16BF16_SSISJ_SJ_fLi64ELi256ELNS4_4UMMA5MajorE0ELSP_0ELNSO_7ScaleInE0ELSQ_0EEEEEENS4_6LayoutINS5_IJSC_SC_SC_EEENS5_IJNSA_ILi0EEESV_SV_EEEEENS5_IJNS4_10UnderscoreESY_SY_EEEEENS4_13SM90_TMA_LOADENS4_14ComposedLayoutINS4_7SwizzleILi2ELi4ELi3EEENS4_18smem_ptr_flag_bitsILi16EEENST_INS5_IJSB_SH_EEENS5_IJSH_SC_EEEEEEEvNS4_8identityENS4_23SM90_TMA_LOAD_MULTICASTES1A_vS1B_EENS_8epilogue10collective18CollectiveEpilogueINS1E_23Sm100TmaWarpSpecializedILi4ELi2ELi32ELb1ELb0EEEJSI_NS5_IJNST_ISF_SC_EES1J_EEESJ_SK_SJ_SK_NS1E_6fusion15FusionCallbacksIS1I_NS1L_17LinearCombinationISJ_fSJ_fLNS_15FloatRoundStyleE2EEESI_S1K_JEEENS4_5SM1004TMEM4LOAD26SM100_TMEM_LOAD_16dp256b8xES11_NS12_INS13_ILi3ELi4ELi3EEES16_NST_INS5_IJSB_SF_EEENS5_IJSF_SC_EEEEEEENS4_17SM75_U32x4_LDSM_NENS4_14SM90_TMA_STOREES1Z_NS4_17SM90_U32x4_STSM_NENS4_39AutoVectorizingCopyWithAssumedAlignmentILi128EEEEEEvvEEEEvNT_6ParamsE,"a",@progbits
	.sectionflags	@""
	.align	4
.nv.constant0._ZN7cutlass13device_kernelINS_4gemm6kernel13GemmUniversalIN4cute5tupleIJiiiiEEENS1_10collective13CollectiveMmaINS1_35MainloopSm100TmaUmmaWarpSpecializedILi9ELi2ELi4ENS5_IJNS4_1CILi8EEENSA_ILi1EEESC_EEEEENS5_IJNSA_ILi64EEENSA_ILi256EEENSA_ILi32EEEEEENS_10bfloat16_tENS5_IJlSC_lEEESJ_SK_NS4_8TiledMMAINS4_8MMA_AtomIJNS4_20SM100_MMA_F16BF16_SSISJ_SJ_fLi64ELi256ELNS4_4UMMA5MajorE0ELSP_0ELNSO_7ScaleInE0ELSQ_0EEEEEENS4_6LayoutINS5_IJSC_SC_SC_EEENS5_IJNSA_ILi0EEESV_SV_EEEEENS5_IJNS4_10UnderscoreESY_SY_EEEEENS4_13SM90_TMA_LOADENS4_14ComposedLayoutINS4_7SwizzleILi2ELi4ELi3EEENS4_18smem_ptr_flag_bitsILi16EEENST_INS5_IJSB_SH_EEENS5_IJSH_SC_EEEEEEEvNS4_8identityENS4_23SM90_TMA_LOAD_MULTICASTES1A_vS1B_EENS_8epilogue10collective18CollectiveEpilogueINS1E_23Sm100TmaWarpSpecializedILi4ELi2ELi32ELb1ELb0EEEJSI_NS5_IJNST_ISF_SC_EES1J_EEESJ_SK_SJ_SK_NS1E_6fusion15FusionCallbacksIS1I_NS1L_17LinearCombinationISJ_fSJ_fLNS_15FloatRoundStyleE2EEESI_S1K_JEEENS4_5SM1004TMEM4LOAD26SM100_TMEM_LOAD_16dp256b8xES11_NS12_INS13_ILi3ELi4ELi3EEES16_NST_INS5_IJSB_SF_EEENS5_IJSF_SC_EEEEEEENS4_17SM75_U32x4_LDSM_NENS4_14SM90_TMA_STOREES1Z_NS4_17SM90_U32x4_STSM_NENS4_39AutoVectorizingCopyWithAssumedAlignmentILi128EEEEEEvvEEEEvNT_6ParamsE:
	.zero		2944


//--------------------- SYMBOLS --------------------------

	.type		.nv.reservedSmem.offset0,@object
	.size		.nv.reservedSmem.offset0,0x4
	.type		.nv.reservedSmem.cap,@object
	.size		.nv.reservedSmem.cap,0x4
	.type		__assertfail,@function
